//
// Generated by NVIDIA NVVM Compiler
//
// Compiler Build ID: CL-36424714
// Cuda compilation tools, release 13.0, V13.0.88
// Based on NVVM 20.0.0
//

.version 9.0
.target sm_100
.address_size 64

	// .globl	_Z4histiPhPi
// _ZZ4histiPhPiE5sdata has been demoted
// _ZZ4scanPiS_E5sdata has been demoted
.global .align 1 .b8 _ZN34_INTERNAL_dbfa20e2_4_k_cu_3c21bd134cuda3std3__45__cpo5beginE[1];
.global .align 1 .b8 _ZN34_INTERNAL_dbfa20e2_4_k_cu_3c21bd134cuda3std3__45__cpo3endE[1];
.global .align 1 .b8 _ZN34_INTERNAL_dbfa20e2_4_k_cu_3c21bd134cuda3std3__45__cpo6cbeginE[1];
.global .align 1 .b8 _ZN34_INTERNAL_dbfa20e2_4_k_cu_3c21bd134cuda3std3__45__cpo4cendE[1];
.global .align 1 .b8 _ZN34_INTERNAL_dbfa20e2_4_k_cu_3c21bd134cuda3std3__45__cpo6rbeginE[1];
.global .align 1 .b8 _ZN34_INTERNAL_dbfa20e2_4_k_cu_3c21bd134cuda3std3__45__cpo4rendE[1];
.global .align 1 .b8 _ZN34_INTERNAL_dbfa20e2_4_k_cu_3c21bd134cuda3std3__45__cpo7crbeginE[1];
.global .align 1 .b8 _ZN34_INTERNAL_dbfa20e2_4_k_cu_3c21bd134cuda3std3__45__cpo5crendE[1];
.global .align 1 .b8 _ZN34_INTERNAL_dbfa20e2_4_k_cu_3c21bd134cuda3std3__436_GLOBAL__N__dbfa20e2_4_k_cu_3c21bd136ignoreE[1];
.global .align 1 .b8 _ZN34_INTERNAL_dbfa20e2_4_k_cu_3c21bd134cuda3std3__419piecewise_constructE[1];
.global .align 1 .b8 _ZN34_INTERNAL_dbfa20e2_4_k_cu_3c21bd134cuda3std3__48in_placeE[1];
.global .align 1 .b8 _ZN34_INTERNAL_dbfa20e2_4_k_cu_3c21bd134cuda3std3__420unreachable_sentinelE[1];
.global .align 1 .b8 _ZN34_INTERNAL_dbfa20e2_4_k_cu_3c21bd134cuda3std3__47nulloptE[1];
.global .align 1 .b8 _ZN34_INTERNAL_dbfa20e2_4_k_cu_3c21bd134cuda3std3__48unexpectE[1];
.global .align 1 .b8 _ZN34_INTERNAL_dbfa20e2_4_k_cu_3c21bd134cuda3std6ranges3__45__cpo4swapE[1];
.global .align 1 .b8 _ZN34_INTERNAL_dbfa20e2_4_k_cu_3c21bd134cuda3std6ranges3__45__cpo9iter_moveE[1];
.global .align 1 .b8 _ZN34_INTERNAL_dbfa20e2_4_k_cu_3c21bd134cuda3std6ranges3__45__cpo5beginE[1];
.global .align 1 .b8 _ZN34_INTERNAL_dbfa20e2_4_k_cu_3c21bd134cuda3std6ranges3__45__cpo3endE[1];
.global .align 1 .b8 _ZN34_INTERNAL_dbfa20e2_4_k_cu_3c21bd134cuda3std6ranges3__45__cpo6cbeginE[1];
.global .align 1 .b8 _ZN34_INTERNAL_dbfa20e2_4_k_cu_3c21bd134cuda3std6ranges3__45__cpo4cendE[1];
.global .align 1 .b8 _ZN34_INTERNAL_dbfa20e2_4_k_cu_3c21bd134cuda3std6ranges3__45__cpo7advanceE[1];
.global .align 1 .b8 _ZN34_INTERNAL_dbfa20e2_4_k_cu_3c21bd134cuda3std6ranges3__45__cpo9iter_swapE[1];
.global .align 1 .b8 _ZN34_INTERNAL_dbfa20e2_4_k_cu_3c21bd134cuda3std6ranges3__45__cpo4nextE[1];
.global .align 1 .b8 _ZN34_INTERNAL_dbfa20e2_4_k_cu_3c21bd134cuda3std6ranges3__45__cpo4prevE[1];
.global .align 1 .b8 _ZN34_INTERNAL_dbfa20e2_4_k_cu_3c21bd134cuda3std6ranges3__45__cpo4dataE[1];
.global .align 1 .b8 _ZN34_INTERNAL_dbfa20e2_4_k_cu_3c21bd134cuda3std6ranges3__45__cpo5cdataE[1];
.global .align 1 .b8 _ZN34_INTERNAL_dbfa20e2_4_k_cu_3c21bd134cuda3std6ranges3__45__cpo4sizeE[1];
.global .align 1 .b8 _ZN34_INTERNAL_dbfa20e2_4_k_cu_3c21bd134cuda3std6ranges3__45__cpo5ssizeE[1];
.global .align 1 .b8 _ZN34_INTERNAL_dbfa20e2_4_k_cu_3c21bd134cuda3std6ranges3__45__cpo8distanceE[1];
.global .align 1 .b8 _ZN34_INTERNAL_dbfa20e2_4_k_cu_3c21bd136thrust24THRUST_300001_SM_1000_NS8cuda_cub3parE[1];
.global .align 1 .b8 _ZN34_INTERNAL_dbfa20e2_4_k_cu_3c21bd136thrust24THRUST_300001_SM_1000_NS8cuda_cub10par_nosyncE[1];
.global .align 1 .b8 _ZN34_INTERNAL_dbfa20e2_4_k_cu_3c21bd136thrust24THRUST_300001_SM_1000_NS6system6detail10sequential3seqE[1];
.global .align 1 .b8 _ZN34_INTERNAL_dbfa20e2_4_k_cu_3c21bd136thrust24THRUST_300001_SM_1000_NS6system3cpp3parE[1];
.global .align 1 .b8 _ZN34_INTERNAL_dbfa20e2_4_k_cu_3c21bd136thrust24THRUST_300001_SM_1000_NS12placeholders2_1E[1];
.global .align 1 .b8 _ZN34_INTERNAL_dbfa20e2_4_k_cu_3c21bd136thrust24THRUST_300001_SM_1000_NS12placeholders2_2E[1];
.global .align 1 .b8 _ZN34_INTERNAL_dbfa20e2_4_k_cu_3c21bd136thrust24THRUST_300001_SM_1000_NS12placeholders2_3E[1];
.global .align 1 .b8 _ZN34_INTERNAL_dbfa20e2_4_k_cu_3c21bd136thrust24THRUST_300001_SM_1000_NS12placeholders2_4E[1];
.global .align 1 .b8 _ZN34_INTERNAL_dbfa20e2_4_k_cu_3c21bd136thrust24THRUST_300001_SM_1000_NS12placeholders2_5E[1];
.global .align 1 .b8 _ZN34_INTERNAL_dbfa20e2_4_k_cu_3c21bd136thrust24THRUST_300001_SM_1000_NS12placeholders2_6E[1];
.global .align 1 .b8 _ZN34_INTERNAL_dbfa20e2_4_k_cu_3c21bd136thrust24THRUST_300001_SM_1000_NS12placeholders2_7E[1];
.global .align 1 .b8 _ZN34_INTERNAL_dbfa20e2_4_k_cu_3c21bd136thrust24THRUST_300001_SM_1000_NS12placeholders2_8E[1];
.global .align 1 .b8 _ZN34_INTERNAL_dbfa20e2_4_k_cu_3c21bd136thrust24THRUST_300001_SM_1000_NS12placeholders2_9E[1];
.global .align 1 .b8 _ZN34_INTERNAL_dbfa20e2_4_k_cu_3c21bd136thrust24THRUST_300001_SM_1000_NS12placeholders3_10E[1];
.global .align 1 .b8 _ZN34_INTERNAL_dbfa20e2_4_k_cu_3c21bd136thrust24THRUST_300001_SM_1000_NS3seqE[1];
.global .align 1 .b8 _ZN34_INTERNAL_dbfa20e2_4_k_cu_3c21bd136thrust24THRUST_300001_SM_1000_NS6deviceE[1];

.visible .entry _Z4histiPhPi(
	.param .u32 _Z4histiPhPi_param_0,
	.param .u64 .ptr .align 1 _Z4histiPhPi_param_1,
	.param .u64 .ptr .align 1 _Z4histiPhPi_param_2
)
{
	.reg .pred 	%p<19>;
	.reg .b16 	%rs<6>;
	.reg .b32 	%r<132>;
	.reg .b64 	%rd<29>;
	// demoted variable
	.shared .align 4 .b8 _ZZ4histiPhPiE5sdata[1024];
	ld.param.u32 	%r38, [_Z4histiPhPi_param_0];
	ld.param.u64 	%rd3, [_Z4histiPhPi_param_1];
	ld.param.u64 	%rd4, [_Z4histiPhPi_param_2];
	cvta.to.global.u64 	%rd1, %rd3;
	cvta.to.global.u64 	%rd2, %rd4;
	mov.u32 	%r39, %ntid.x;
	mov.u32 	%r40, %ctaid.x;
	mov.u32 	%r41, %tid.x;
	mad.lo.s32 	%r130, %r39, %r40, %r41;
	mov.u32 	%r42, %nctaid.x;
	mul.lo.s32 	%r2, %r39, %r42;
	setp.gt.s32 	%p1, %r130, 255;
	@%p1 bra 	$L__BB0_7;
	add.s32 	%r43, %r130, %r2;
	max.s32 	%r44, %r43, 256;
	setp.lt.s32 	%p2, %r43, 256;
	selp.u32 	%r45, 1, 0, %p2;
	add.s32 	%r46, %r43, %r45;
	sub.s32 	%r47, %r44, %r46;
	div.u32 	%r48, %r47, %r2;
	add.s32 	%r3, %r48, %r45;
	and.b32  	%r49, %r3, 3;
	setp.eq.s32 	%p3, %r49, 3;
	mov.u32 	%r121, %r130;
	@%p3 bra 	$L__BB0_4;
	shl.b32 	%r50, %r130, 2;
	mov.u32 	%r51, _ZZ4histiPhPiE5sdata;
	add.s32 	%r119, %r51, %r50;
	shl.b32 	%r5, %r2, 2;
	add.s32 	%r52, %r3, 1;
	and.b32  	%r53, %r52, 3;
	neg.s32 	%r118, %r53;
	mov.u32 	%r121, %r130;
$L__BB0_3:
	.pragma "nounroll";
	mul.wide.s32 	%rd5, %r121, 4;
	add.s64 	%rd6, %rd2, %rd5;
	mov.b32 	%r54, 0;
	st.shared.u32 	[%r119], %r54;
	st.global.u32 	[%rd6], %r54;
	add.s32 	%r121, %r121, %r2;
	add.s32 	%r119, %r119, %r5;
	add.s32 	%r118, %r118, 1;
	setp.ne.s32 	%p4, %r118, 0;
	@%p4 bra 	$L__BB0_3;
$L__BB0_4:
	setp.lt.u32 	%p5, %r3, 3;
	@%p5 bra 	$L__BB0_7;
	mov.u32 	%r56, _ZZ4histiPhPiE5sdata;
	shl.b32 	%r59, %r2, 2;
	mul.wide.s32 	%rd9, %r2, 4;
$L__BB0_6:
	shl.b32 	%r55, %r121, 2;
	add.s32 	%r57, %r56, %r55;
	mov.b32 	%r58, 0;
	st.shared.u32 	[%r57], %r58;
	mul.wide.s32 	%rd7, %r121, 4;
	add.s64 	%rd8, %rd2, %rd7;
	st.global.u32 	[%rd8], %r58;
	add.s32 	%r60, %r57, %r59;
	st.shared.u32 	[%r60], %r58;
	add.s64 	%rd10, %rd8, %rd9;
	st.global.u32 	[%rd10], %r58;
	add.s32 	%r61, %r60, %r59;
	st.shared.u32 	[%r61], %r58;
	add.s64 	%rd11, %rd10, %rd9;
	st.global.u32 	[%rd11], %r58;
	add.s32 	%r62, %r61, %r59;
	st.shared.u32 	[%r62], %r58;
	add.s64 	%rd12, %rd11, %rd9;
	st.global.u32 	[%rd12], %r58;
	add.s32 	%r121, %r59, %r121;
	setp.lt.s32 	%p6, %r121, 256;
	@%p6 bra 	$L__BB0_6;
$L__BB0_7:
	bar.sync 	0;
	setp.ge.s32 	%p7, %r130, %r38;
	@%p7 bra 	$L__BB0_14;
	add.s32 	%r63, %r130, %r2;
	max.s32 	%r64, %r38, %r63;
	setp.lt.s32 	%p8, %r63, %r38;
	selp.u32 	%r65, 1, 0, %p8;
	add.s32 	%r66, %r63, %r65;
	sub.s32 	%r67, %r64, %r66;
	div.u32 	%r68, %r67, %r2;
	add.s32 	%r16, %r68, %r65;
	and.b32  	%r69, %r16, 3;
	setp.eq.s32 	%p9, %r69, 3;
	mov.u32 	%r125, %r130;
	@%p9 bra 	$L__BB0_11;
	add.s32 	%r70, %r16, 1;
	and.b32  	%r71, %r70, 3;
	neg.s32 	%r123, %r71;
	mov.u32 	%r125, %r130;
$L__BB0_10:
	.pragma "nounroll";
	cvt.s64.s32 	%rd13, %r125;
	add.s64 	%rd14, %rd1, %rd13;
	ld.global.u8 	%rs1, [%rd14];
	mul.wide.u16 	%r72, %rs1, 4;
	mov.u32 	%r73, _ZZ4histiPhPiE5sdata;
	add.s32 	%r74, %r73, %r72;
	atom.shared.add.u32 	%r75, [%r74], 1;
	add.s32 	%r125, %r125, %r2;
	add.s32 	%r123, %r123, 1;
	setp.ne.s32 	%p10, %r123, 0;
	@%p10 bra 	$L__BB0_10;
$L__BB0_11:
	setp.lt.u32 	%p11, %r16, 3;
	@%p11 bra 	$L__BB0_14;
	mov.u32 	%r77, _ZZ4histiPhPiE5sdata;
	cvt.s64.s32 	%rd17, %r2;
	shl.b32 	%r89, %r2, 2;
$L__BB0_13:
	cvt.s64.s32 	%rd15, %r125;
	add.s64 	%rd16, %rd1, %rd15;
	ld.global.u8 	%rs2, [%rd16];
	mul.wide.u16 	%r76, %rs2, 4;
	add.s32 	%r78, %r77, %r76;
	atom.shared.add.u32 	%r79, [%r78], 1;
	add.s64 	%rd18, %rd16, %rd17;
	ld.global.u8 	%rs3, [%rd18];
	mul.wide.u16 	%r80, %rs3, 4;
	add.s32 	%r81, %r77, %r80;
	atom.shared.add.u32 	%r82, [%r81], 1;
	add.s64 	%rd19, %rd18, %rd17;
	ld.global.u8 	%rs4, [%rd19];
	mul.wide.u16 	%r83, %rs4, 4;
	add.s32 	%r84, %r77, %r83;
	atom.shared.add.u32 	%r85, [%r84], 1;
	add.s64 	%rd20, %rd19, %rd17;
	ld.global.u8 	%rs5, [%rd20];
	mul.wide.u16 	%r86, %rs5, 4;
	add.s32 	%r87, %r77, %r86;
	atom.shared.add.u32 	%r88, [%r87], 1;
	add.s32 	%r125, %r89, %r125;
	setp.lt.s32 	%p12, %r125, %r38;
	@%p12 bra 	$L__BB0_13;
$L__BB0_14:
	setp.gt.s32 	%p13, %r130, 255;
	bar.sync 	0;
	@%p13 bra 	$L__BB0_21;
	add.s32 	%r90, %r130, %r2;
	max.s32 	%r91, %r90, 256;
	setp.lt.s32 	%p14, %r90, 256;
	selp.u32 	%r92, 1, 0, %p14;
	add.s32 	%r93, %r90, %r92;
	sub.s32 	%r94, %r91, %r93;
	div.u32 	%r95, %r94, %r2;
	add.s32 	%r25, %r95, %r92;
	and.b32  	%r96, %r25, 3;
	setp.eq.s32 	%p15, %r96, 3;
	@%p15 bra 	$L__BB0_18;
	shl.b32 	%r97, %r130, 2;
	mov.u32 	%r98, _ZZ4histiPhPiE5sdata;
	add.s32 	%r128, %r98, %r97;
	shl.b32 	%r27, %r2, 2;
	add.s32 	%r99, %r25, 1;
	and.b32  	%r100, %r99, 3;
	neg.s32 	%r127, %r100;
$L__BB0_17:
	.pragma "nounroll";
	mul.wide.s32 	%rd21, %r130, 4;
	add.s64 	%rd22, %rd2, %rd21;
	ld.shared.u32 	%r101, [%r128];
	atom.global.add.u32 	%r102, [%rd22], %r101;
	add.s32 	%r130, %r130, %r2;
	add.s32 	%r128, %r128, %r27;
	add.s32 	%r127, %r127, 1;
	setp.ne.s32 	%p16, %r127, 0;
	@%p16 bra 	$L__BB0_17;
$L__BB0_18:
	setp.lt.u32 	%p17, %r25, 3;
	@%p17 bra 	$L__BB0_21;
	mov.u32 	%r104, _ZZ4histiPhPiE5sdata;
	mul.wide.s32 	%rd25, %r2, 4;
	shl.b32 	%r108, %r2, 2;
$L__BB0_20:
	mul.wide.s32 	%rd23, %r130, 4;
	add.s64 	%rd24, %rd2, %rd23;
	shl.b32 	%r103, %r130, 2;
	add.s32 	%r105, %r104, %r103;
	ld.shared.u32 	%r106, [%r105];
	atom.global.add.u32 	%r107, [%rd24], %r106;
	add.s64 	%rd26, %rd24, %rd25;
	add.s32 	%r109, %r105, %r108;
	ld.shared.u32 	%r110, [%r109];
	atom.global.add.u32 	%r111, [%rd26], %r110;
	add.s64 	%rd27, %rd26, %rd25;
	add.s32 	%r112, %r109, %r108;
	ld.shared.u32 	%r113, [%r112];
	atom.global.add.u32 	%r114, [%rd27], %r113;
	add.s64 	%rd28, %rd27, %rd25;
	add.s32 	%r115, %r112, %r108;
	ld.shared.u32 	%r116, [%r115];
	atom.global.add.u32 	%r117, [%rd28], %r116;
	add.s32 	%r130, %r108, %r130;
	setp.lt.s32 	%p18, %r130, 256;
	@%p18 bra 	$L__BB0_20;
$L__BB0_21:
	bar.sync 	0;
	ret;

}
	// .globl	_Z4scanPiS_
.visible .entry _Z4scanPiS_(
	.param .u64 .ptr .align 1 _Z4scanPiS__param_0,
	.param .u64 .ptr .align 1 _Z4scanPiS__param_1
)
{
	.reg .pred 	%p<18>;
	.reg .b32 	%r<70>;
	.reg .b64 	%rd<9>;
	// demoted variable
	.shared .align 4 .b8 _ZZ4scanPiS_E5sdata[1024];
	ld.param.u64 	%rd2, [_Z4scanPiS__param_0];
	ld.param.u64 	%rd1, [_Z4scanPiS__param_1];
	cvta.to.global.u64 	%rd3, %rd2;
	mov.u32 	%r1, %tid.x;
	mov.u32 	%r13, %ntid.x;
	mov.u32 	%r14, %ctaid.x;
	mad.lo.s32 	%r2, %r13, %r14, %r1;
	mul.wide.s32 	%rd4, %r2, 4;
	add.s64 	%rd5, %rd3, %rd4;
	ld.global.u32 	%r15, [%rd5];
	shl.b32 	%r16, %r1, 2;
	mov.u32 	%r17, _ZZ4scanPiS_E5sdata;
	add.s32 	%r3, %r17, %r16;
	st.shared.u32 	[%r3], %r15;
	bar.sync 	0;
	shl.b32 	%r18, %r1, 1;
	or.b32  	%r4, %r18, 1;
	setp.gt.u32 	%p1, %r1, 127;
	add.s32 	%r5, %r3, %r16;
	@%p1 bra 	$L__BB1_2;
	ld.shared.u32 	%r19, [%r5];
	ld.shared.u32 	%r20, [%r5+4];
	add.s32 	%r21, %r20, %r19;
	st.shared.u32 	[%r5+4], %r21;
$L__BB1_2:
	bar.sync 	0;
	setp.gt.u32 	%p2, %r1, 63;
	shl.b32 	%r6, %r4, 3;
	add.s32 	%r7, %r17, %r6;
	@%p2 bra 	$L__BB1_4;
	ld.shared.u32 	%r23, [%r7+-4];
	ld.shared.u32 	%r24, [%r7+4];
	add.s32 	%r25, %r24, %r23;
	st.shared.u32 	[%r7+4], %r25;
$L__BB1_4:
	bar.sync 	0;
	setp.gt.u32 	%p3, %r1, 31;
	add.s32 	%r8, %r7, %r6;
	@%p3 bra 	$L__BB1_6;
	ld.shared.u32 	%r26, [%r8+-4];
	ld.shared.u32 	%r27, [%r8+12];
	add.s32 	%r28, %r27, %r26;
	st.shared.u32 	[%r8+12], %r28;
$L__BB1_6:
	bar.sync 	0;
	setp.gt.u32 	%p4, %r1, 15;
	mad.lo.s32 	%r9, %r4, 24, %r7;
	@%p4 bra 	$L__BB1_8;
	ld.shared.u32 	%r29, [%r9+-4];
	ld.shared.u32 	%r30, [%r9+28];
	add.s32 	%r31, %r30, %r29;
	st.shared.u32 	[%r9+28], %r31;
$L__BB1_8:
	bar.sync 	0;
	setp.gt.u32 	%p5, %r1, 7;
	mad.lo.s32 	%r10, %r4, 56, %r7;
	@%p5 bra 	$L__BB1_10;
	ld.shared.u32 	%r32, [%r10+-4];
	ld.shared.u32 	%r33, [%r10+60];
	add.s32 	%r34, %r33, %r32;
	st.shared.u32 	[%r10+60], %r34;
$L__BB1_10:
	bar.sync 	0;
	setp.gt.u32 	%p6, %r1, 3;
	mad.lo.s32 	%r11, %r4, 120, %r7;
	@%p6 bra 	$L__BB1_12;
	ld.shared.u32 	%r35, [%r11+-4];
	ld.shared.u32 	%r36, [%r11+124];
	add.s32 	%r37, %r36, %r35;
	st.shared.u32 	[%r11+124], %r37;
$L__BB1_12:
	bar.sync 	0;
	setp.gt.u32 	%p7, %r1, 1;
	mad.lo.s32 	%r12, %r4, 248, %r7;
	@%p7 bra 	$L__BB1_14;
	ld.shared.u32 	%r38, [%r12+-4];
	ld.shared.u32 	%r39, [%r12+252];
	add.s32 	%r40, %r39, %r38;
	st.shared.u32 	[%r12+252], %r40;
$L__BB1_14:
	bar.sync 	0;
	setp.ne.s32 	%p8, %r1, 0;
	@%p8 bra 	$L__BB1_16;
	ld.shared.u32 	%r41, [_ZZ4scanPiS_E5sdata+508];
	ld.shared.u32 	%r42, [_ZZ4scanPiS_E5sdata+1020];
	add.s32 	%r43, %r42, %r41;
	st.shared.u32 	[_ZZ4scanPiS_E5sdata+1020], %r43;
$L__BB1_16:
	setp.ne.s32 	%p9, %r1, 0;
	bar.sync 	0;
	@%p9 bra 	$L__BB1_18;
	mov.b32 	%r44, 0;
	st.shared.u32 	[_ZZ4scanPiS_E5sdata+1020], %r44;
$L__BB1_18:
	setp.ne.s32 	%p10, %r1, 0;
	bar.sync 	0;
	@%p10 bra 	$L__BB1_20;
	ld.shared.u32 	%r45, [_ZZ4scanPiS_E5sdata+508];
	ld.shared.u32 	%r46, [_ZZ4scanPiS_E5sdata+1020];
	st.shared.u32 	[_ZZ4scanPiS_E5sdata+508], %r46;
	add.s32 	%r47, %r46, %r45;
	st.shared.u32 	[_ZZ4scanPiS_E5sdata+1020], %r47;
$L__BB1_20:
	setp.gt.u32 	%p11, %r1, 1;
	bar.sync 	0;
	@%p11 bra 	$L__BB1_22;
	ld.shared.u32 	%r48, [%r12+-4];
	ld.shared.u32 	%r49, [%r12+252];
	st.shared.u32 	[%r12+-4], %r49;
	add.s32 	%r50, %r49, %r48;
	st.shared.u32 	[%r12+252], %r50;
$L__BB1_22:
	setp.gt.u32 	%p12, %r1, 3;
	bar.sync 	0;
	@%p12 bra 	$L__BB1_24;
	ld.shared.u32 	%r51, [%r11+-4];
	ld.shared.u32 	%r52, [%r11+124];
	st.shared.u32 	[%r11+-4], %r52;
	add.s32 	%r53, %r52, %r51;
	st.shared.u32 	[%r11+124], %r53;
$L__BB1_24:
	setp.gt.u32 	%p13, %r1, 7;
	bar.sync 	0;
	@%p13 bra 	$L__BB1_26;
	ld.shared.u32 	%r54, [%r10+-4];
	ld.shared.u32 	%r55, [%r10+60];
	st.shared.u32 	[%r10+-4], %r55;
	add.s32 	%r56, %r55, %r54;
	st.shared.u32 	[%r10+60], %r56;
$L__BB1_26:
	setp.gt.u32 	%p14, %r1, 15;
	bar.sync 	0;
	@%p14 bra 	$L__BB1_28;
	ld.shared.u32 	%r57, [%r9+-4];
	ld.shared.u32 	%r58, [%r9+28];
	st.shared.u32 	[%r9+-4], %r58;
	add.s32 	%r59, %r58, %r57;
	st.shared.u32 	[%r9+28], %r59;
$L__BB1_28:
	setp.gt.u32 	%p15, %r1, 31;
	bar.sync 	0;
	@%p15 bra 	$L__BB1_30;
	ld.shared.u32 	%r60, [%r8+-4];
	ld.shared.u32 	%r61, [%r8+12];
	st.shared.u32 	[%r8+-4], %r61;
	add.s32 	%r62, %r61, %r60;
	st.shared.u32 	[%r8+12], %r62;
$L__BB1_30:
	setp.gt.u32 	%p16, %r1, 63;
	bar.sync 	0;
	@%p16 bra 	$L__BB1_32;
	ld.shared.u32 	%r63, [%r7+-4];
	ld.shared.u32 	%r64, [%r7+4];
	st.shared.u32 	[%r7+-4], %r64;
	add.s32 	%r65, %r64, %r63;
	st.shared.u32 	[%r7+4], %r65;
$L__BB1_32:
	setp.gt.u32 	%p17, %r1, 127;
	bar.sync 	0;
	@%p17 bra 	$L__BB1_34;
	ld.shared.u32 	%r66, [%r5];
	ld.shared.u32 	%r67, [%r5+4];
	st.shared.u32 	[%r5], %r67;
	add.s32 	%r68, %r67, %r66;
	st.shared.u32 	[%r5+4], %r68;
$L__BB1_34:
	cvta.to.global.u64 	%rd6, %rd1;
	bar.sync 	0;
	ld.shared.u32 	%r69, [%r3];
	add.s64 	%rd8, %rd6, %rd4;
	st.global.u32 	[%rd8], %r69;
	ret;

}
	// .globl	_Z6kernelPhPii
.visible .entry _Z6kernelPhPii(
	.param .u64 .ptr .align 1 _Z6kernelPhPii_param_0,
	.param .u64 .ptr .align 1 _Z6kernelPhPii_param_1,
	.param .u32 _Z6kernelPhPii_param_2
)
{
	.reg .pred 	%p<14>;
	.reg .b16 	%rs<2>;
	.reg .b32 	%r<37>;
	.reg .b64 	%rd<16>;

	ld.param.u64 	%rd7, [_Z6kernelPhPii_param_0];
	ld.param.u64 	%rd6, [_Z6kernelPhPii_param_1];
	ld.param.u32 	%r24, [_Z6kernelPhPii_param_2];
	cvta.to.global.u64 	%rd1, %rd7;
	mov.u32 	%r1, %ntid.x;
	mov.u32 	%r25, %ctaid.x;
	mov.u32 	%r26, %tid.x;
	mad.lo.s32 	%r30, %r1, %r25, %r26;
	setp.ge.s32 	%p1, %r30, %r24;
	@%p1 bra 	$L__BB2_19;
	add.s32 	%r3, %r24, -1;
	add.s64 	%rd2, %rd1, 7;
	mov.u32 	%r27, %nctaid.x;
	mul.lo.s32 	%r4, %r1, %r27;
	cvta.to.global.u64 	%rd3, %rd6;
$L__BB2_2:
	setp.eq.s32 	%p2, %r30, %r3;
	mul.wide.s32 	%rd8, %r30, 4;
	add.s64 	%rd4, %rd3, %rd8;
	mov.u32 	%r31, %r24;
	@%p2 bra 	$L__BB2_4;
	ld.global.u32 	%r31, [%rd4+4];
$L__BB2_4:
	ld.global.u32 	%r34, [%rd4];
	setp.ge.s32 	%p3, %r34, %r31;
	@%p3 bra 	$L__BB2_18;
	cvt.u16.u32 	%rs1, %r30;
	sub.s32 	%r9, %r31, %r34;
	and.b32  	%r10, %r9, 15;
	sub.s32 	%r28, %r34, %r31;
	setp.gt.u32 	%p4, %r28, -16;
	@%p4 bra 	$L__BB2_8;
	and.b32  	%r29, %r9, -16;
	neg.s32 	%r32, %r29;
$L__BB2_7:
	.pragma "nounroll";
	cvt.s64.s32 	%rd9, %r34;
	add.s64 	%rd10, %rd2, %rd9;
	st.global.u8 	[%rd10+-7], %rs1;
	st.global.u8 	[%rd10+-6], %rs1;
	st.global.u8 	[%rd10+-5], %rs1;
	st.global.u8 	[%rd10+-4], %rs1;
	st.global.u8 	[%rd10+-3], %rs1;
	st.global.u8 	[%rd10+-2], %rs1;
	st.global.u8 	[%rd10+-1], %rs1;
	st.global.u8 	[%rd10], %rs1;
	st.global.u8 	[%rd10+1], %rs1;
	st.global.u8 	[%rd10+2], %rs1;
	st.global.u8 	[%rd10+3], %rs1;
	st.global.u8 	[%rd10+4], %rs1;
	st.global.u8 	[%rd10+5], %rs1;
	st.global.u8 	[%rd10+6], %rs1;
	st.global.u8 	[%rd10+7], %rs1;
	st.global.u8 	[%rd10+8], %rs1;
	add.s32 	%r34, %r34, 16;
	add.s32 	%r32, %r32, 16;
	setp.ne.s32 	%p5, %r32, 0;
	@%p5 bra 	$L__BB2_7;
$L__BB2_8:
	setp.eq.s32 	%p6, %r10, 0;
	@%p6 bra 	$L__BB2_18;
	and.b32  	%r17, %r9, 7;
	setp.lt.u32 	%p7, %r10, 8;
	@%p7 bra 	$L__BB2_11;
	cvt.s64.s32 	%rd11, %r34;
	add.s64 	%rd12, %rd1, %rd11;
	st.global.u8 	[%rd12], %rs1;
	st.global.u8 	[%rd12+1], %rs1;
	st.global.u8 	[%rd12+2], %rs1;
	st.global.u8 	[%rd12+3], %rs1;
	st.global.u8 	[%rd12+4], %rs1;
	st.global.u8 	[%rd12+5], %rs1;
	st.global.u8 	[%rd12+6], %rs1;
	st.global.u8 	[%rd12+7], %rs1;
	add.s32 	%r34, %r34, 8;
$L__BB2_11:
	setp.eq.s32 	%p8, %r17, 0;
	@%p8 bra 	$L__BB2_18;
	and.b32  	%r20, %r9, 3;
	setp.lt.u32 	%p9, %r17, 4;
	@%p9 bra 	$L__BB2_14;
	cvt.s64.s32 	%rd13, %r34;
	add.s64 	%rd14, %rd1, %rd13;
	st.global.u8 	[%rd14], %rs1;
	st.global.u8 	[%rd14+1], %rs1;
	st.global.u8 	[%rd14+2], %rs1;
	st.global.u8 	[%rd14+3], %rs1;
	add.s32 	%r34, %r34, 4;
$L__BB2_14:
	setp.eq.s32 	%p10, %r20, 0;
	@%p10 bra 	$L__BB2_18;
	cvt.s64.s32 	%rd15, %r34;
	add.s64 	%rd5, %rd1, %rd15;
	st.global.u8 	[%rd5], %rs1;
	setp.eq.s32 	%p11, %r20, 1;
	@%p11 bra 	$L__BB2_18;
	st.global.u8 	[%rd5+1], %rs1;
	setp.eq.s32 	%p12, %r20, 2;
	@%p12 bra 	$L__BB2_18;
	st.global.u8 	[%rd5+2], %rs1;
$L__BB2_18:
	add.s32 	%r30, %r30, %r4;
	setp.lt.s32 	%p13, %r30, %r24;
	@%p13 bra 	$L__BB2_2;
$L__BB2_19:
	ret;

}
	// .globl	_ZN3cub18CUB_300001_SM_10006detail11EmptyKernelIvEEvv
.visible .entry _ZN3cub18CUB_300001_SM_10006detail11EmptyKernelIvEEvv()
{


	ret;

}


// ===== COMPILED SASS (sm_100) =====

	.target	sm_100

	.elftype	@"ET_EXEC"


//--------------------- .note.nv.tkinfo           --------------------------
	.section	.note.nv.tkinfo,"",@"SHT_NOTE"
	.sectionflags	@"SHF_NOTE_NV_TKINFO"
	.tkinfo
        /*0018*/ 	.word	0x00000002
        /*0030*/ 	.string	""
        /*0030*/ 	.string	"ptxas"
        /*0030*/ 	.string	"Cuda compilation tools, release 13.0, V13.0.88"
        /*0030*/ 	.string	"Build cuda_13.0.r13.0/compiler.36424714_0"
        /*0030*/ 	.string	"-arch sm_100 -m 64 "



//--------------------- .note.nv.cuinfo           --------------------------
	.section	.note.nv.cuinfo,"",@"SHT_NOTE"
	.sectionflags	@"SHF_NOTE_NV_CUINFO"
        /*0018*/ 	.short	0x0002
        /*001a*/ 	.short	0x0064
        /*001c*/ 	.short	0x0082
	.zero		2


//--------------------- .nv.info                  --------------------------
	.section	.nv.info,"",@"SHT_CUDA_INFO"
	.align	4


	//----- nvinfo : EIATTR_REGCOUNT
	.align		4
        /*0000*/ 	.byte	0x04, 0x2f
        /*0002*/ 	.short	(.L_46 - .L_45)
	.align		4
.L_45:
        /*0004*/ 	.word	index@(_Z4histiPhPi)
        /*0008*/ 	.word	0x0000001a


	//----- nvinfo : EIATTR_FRAME_SIZE
	.align		4
.L_46:
        /*000c*/ 	.byte	0x04, 0x11
        /*000e*/ 	.short	(.L_48 - .L_47)
	.align		4
.L_47:
        /*0010*/ 	.word	index@(_Z4histiPhPi)
        /*0014*/ 	.word	0x00000000


	//----- nvinfo : EIATTR_REGCOUNT
	.align		4
.L_48:
        /*0018*/ 	.byte	0x04, 0x2f
        /*001a*/ 	.short	(.L_50 - .L_49)
	.align		4
.L_49:
        /*001c*/ 	.word	index@(_Z4scanPiS_)
        /*0020*/ 	.word	0x00000013


	//----- nvinfo : EIATTR_FRAME_SIZE
	.align		4
.L_50:
        /*0024*/ 	.byte	0x04, 0x11
        /*0026*/ 	.short	(.L_52 - .L_51)
	.align		4
.L_51:
        /*0028*/ 	.word	index@(_Z4scanPiS_)
        /*002c*/ 	.word	0x00000000


	//----- nvinfo : EIATTR_REGCOUNT
	.align		4
.L_52:
        /*0030*/ 	.byte	0x04, 0x2f
        /*0032*/ 	.short	(.L_54 - .L_53)
	.align		4
.L_53:
        /*0034*/ 	.word	index@(_Z6kernelPhPii)
        /*0038*/ 	.word	0x0000000d


	//----- nvinfo : EIATTR_FRAME_SIZE
	.align		4
.L_54:
        /*003c*/ 	.byte	0x04, 0x11
        /*003e*/ 	.short	(.L_56 - .L_55)
	.align		4
.L_55:
        /*0040*/ 	.word	index@(_Z6kernelPhPii)
        /*0044*/ 	.word	0x00000000


	//----- nvinfo : EIATTR_REGCOUNT
	.align		4
.L_56:
        /*0048*/ 	.byte	0x04, 0x2f
        /*004a*/ 	.short	(.L_58 - .L_57)
	.align		4
.L_57:
        /*004c*/ 	.word	index@(_ZN3cub18CUB_300001_SM_10006detail11EmptyKernelIvEEvv)
        /*0050*/ 	.word	0x00000004


	//----- nvinfo : EIATTR_FRAME_SIZE
	.align		4
.L_58:
        /*0054*/ 	.byte	0x04, 0x11
        /*0056*/ 	.short	(.L_60 - .L_59)
	.align		4
.L_59:
        /*0058*/ 	.word	index@(_ZN3cub18CUB_300001_SM_10006detail11EmptyKernelIvEEvv)
        /*005c*/ 	.word	0x00000000


	//----- nvinfo : EIATTR_MIN_STACK_SIZE
	.align		4
.L_60:
        /*0060*/ 	.byte	0x04, 0x12
        /*0062*/ 	.short	(.L_62 - .L_61)
	.align		4
.L_61:
        /*0064*/ 	.word	index@(_ZN3cub18CUB_300001_SM_10006detail11EmptyKernelIvEEvv)
        /*0068*/ 	.word	0x00000000


	//----- nvinfo : EIATTR_MIN_STACK_SIZE
	.align		4
.L_62:
        /*006c*/ 	.byte	0x04, 0x12
        /*006e*/ 	.short	(.L_64 - .L_63)
	.align		4
.L_63:
        /*0070*/ 	.word	index@(_Z6kernelPhPii)
        /*0074*/ 	.word	0x00000000


	//----- nvinfo : EIATTR_MIN_STACK_SIZE
	.align		4
.L_64:
        /*0078*/ 	.byte	0x04, 0x12
        /*007a*/ 	.short	(.L_66 - .L_65)
	.align		4
.L_65:
        /*007c*/ 	.word	index@(_Z4scanPiS_)
        /*0080*/ 	.word	0x00000000


	//----- nvinfo : EIATTR_MIN_STACK_SIZE
	.align		4
.L_66:
        /*0084*/ 	.byte	0x04, 0x12
        /*0086*/ 	.short	(.L_68 - .L_67)
	.align		4
.L_67:
        /*0088*/ 	.word	index@(_Z4histiPhPi)
        /*008c*/ 	.word	0x00000000
.L_68:


//--------------------- .nv.compat                --------------------------
	.section	.nv.compat,"",@"SHT_CUDA_COMPAT_INFO"
	.align	4
        /*0000*/ 	.byte	0x02, 0x09, 0x00, 0x00, 0x02, 0x02, 0x01, 0x00, 0x02, 0x05, 0x05, 0x00, 0x03, 0x07, 0x01, 0x01
        /*0010*/ 	.byte	0x02, 0x03, 0x00, 0x00, 0x02, 0x06, 0x01, 0x00, 0x04, 0x0b, 0x08, 0x00, 0x09, 0x00, 0x00, 0x00
        /*0020*/ 	.byte	0x00, 0x00, 0x00, 0x00


//--------------------- .nv.info._ZN3cub18CUB_300001_SM_10006detail11EmptyKernelIvEEvv --------------------------
	.section	.nv.info._ZN3cub18CUB_300001_SM_10006detail11EmptyKernelIvEEvv,"",@"SHT_CUDA_INFO"
	.sectionflags	@""
	.align	4


	//----- nvinfo : EIATTR_CUDA_API_VERSION
	.align		4
        /*0000*/ 	.byte	0x04, 0x37
        /*0002*/ 	.short	(.L_70 - .L_69)
.L_69:
        /*0004*/ 	.word	0x00000082


	//----- nvinfo : EIATTR_SPARSE_MMA_MASK
	.align		4
.L_70:
        /*0008*/ 	.byte	0x03, 0x50
        /*000a*/ 	.short	0x0000


	//----- nvinfo : EIATTR_MAXREG_COUNT
	.align		4
        /*000c*/ 	.byte	0x03, 0x1b
        /*000e*/ 	.short	0x00ff


	//----- nvinfo : EIATTR_MERCURY_ISA_VERSION
	.align		4
        /*0010*/ 	.byte	0x03, 0x5f
        /*0012*/ 	.short	0x0101


	//----- nvinfo : EIATTR_VRC_CTA_INIT_COUNT
	.align		4
        /*0014*/ 	.byte	0x02, 0x4a
	.zero		1
	.zero		1


	//----- nvinfo : EIATTR_EXIT_INSTR_OFFSETS
	.align		4
        /*0018*/ 	.byte	0x04, 0x1c
        /*001a*/ 	.short	(.L_72 - .L_71)


	//   ....[0]....
.L_71:
        /*001c*/ 	.word	0x00000010


	//----- nvinfo : EIATTR_SW_WAR
	.align		4
.L_72:
        /*0020*/ 	.byte	0x04, 0x36
        /*0022*/ 	.short	(.L_74 - .L_73)
.L_73:
        /*0024*/ 	.word	0x00000008
.L_74:


//--------------------- .nv.info._Z6kernelPhPii   --------------------------
	.section	.nv.info._Z6kernelPhPii,"",@"SHT_CUDA_INFO"
	.sectionflags	@""
	.align	4


	//----- nvinfo : EIATTR_CUDA_API_VERSION
	.align		4
        /*0000*/ 	.byte	0x04, 0x37
        /*0002*/ 	.short	(.L_76 - .L_75)
.L_75:
        /*0004*/ 	.word	0x00000082


	//----- nvinfo : EIATTR_KPARAM_INFO
	.align		4
.L_76:
        /*0008*/ 	.byte	0x04, 0x17
        /*000a*/ 	.short	(.L_78 - .L_77)
.L_77:
        /*000c*/ 	.word	0x00000000
        /*0010*/ 	.short	0x0002
        /*0012*/ 	.short	0x0010
        /*0014*/ 	.byte	0x00, 0xf0, 0x11, 0x00


	//----- nvinfo : EIATTR_KPARAM_INFO
	.align		4
.L_78:
        /*0018*/ 	.byte	0x04, 0x17
        /*001a*/ 	.short	(.L_80 - .L_79)
.L_79:
        /*001c*/ 	.word	0x00000000
        /*0020*/ 	.short	0x0001
        /*0022*/ 	.short	0x0008
        /*0024*/ 	.byte	0x00, 0xf5, 0x21, 0x00


	//----- nvinfo : EIATTR_KPARAM_INFO
	.align		4
.L_80:
        /*0028*/ 	.byte	0x04, 0x17
        /*002a*/ 	.short	(.L_82 - .L_81)
.L_81:
        /*002c*/ 	.word	0x00000000
        /*0030*/ 	.short	0x0000
        /*0032*/ 	.short	0x0000
        /*0034*/ 	.byte	0x00, 0xf5, 0x21, 0x00


	//----- nvinfo : EIATTR_SPARSE_MMA_MASK
	.align		4
.L_82:
        /*0038*/ 	.byte	0x03, 0x50
        /*003a*/ 	.short	0x0000


	//----- nvinfo : EIATTR_MAXREG_COUNT
	.align		4
        /*003c*/ 	.byte	0x03, 0x1b
        /*003e*/ 	.short	0x00ff


	//----- nvinfo : EIATTR_MERCURY_ISA_VERSION
	.align		4
        /*0040*/ 	.byte	0x03, 0x5f
        /*0042*/ 	.short	0x0101


	//----- nvinfo : EIATTR_VRC_CTA_INIT_COUNT
	.align		4
        /*0044*/ 	.byte	0x02, 0x4a
	.zero		1
	.zero		1


	//----- nvinfo : EIATTR_EXIT_INSTR_OFFSETS
	.align		4
        /*0048*/ 	.byte	0x04, 0x1c
        /*004a*/ 	.short	(.L_84 - .L_83)


	//   ....[0]....
.L_83:
        /*004c*/ 	.word	0x00000070


	//   ....[1]....
        /*0050*/ 	.word	0x000006a0


	//----- nvinfo : EIATTR_CRS_STACK_SIZE
	.align		4
.L_84:
        /*0054*/ 	.byte	0x04, 0x1e
        /*0056*/ 	.short	(.L_86 - .L_85)
.L_85:
        /*0058*/ 	.word	0x00000000


	//----- nvinfo : EIATTR_CBANK_PARAM_SIZE
	.align		4
.L_86:
        /*005c*/ 	.byte	0x03, 0x19
        /*005e*/ 	.short	0x0014


	//----- nvinfo : EIATTR_PARAM_CBANK
	.align		4
        /*0060*/ 	.byte	0x04, 0x0a
        /*0062*/ 	.short	(.L_88 - .L_87)
	.align		4
.L_87:
        /*0064*/ 	.word	index@(.nv.constant0._Z6kernelPhPii)
        /*0068*/ 	.short	0x0380
        /*006a*/ 	.short	0x0014


	//----- nvinfo : EIATTR_SW_WAR
	.align		4
.L_88:
        /*006c*/ 	.byte	0x04, 0x36
        /*006e*/ 	.short	(.L_90 - .L_89)
.L_89:
        /*0070*/ 	.word	0x00000008
.L_90:


//--------------------- .nv.info._Z4scanPiS_      --------------------------
	.section	.nv.info._Z4scanPiS_,"",@"SHT_CUDA_INFO"
	.sectionflags	@""
	.align	4


	//----- nvinfo : EIATTR_CUDA_API_VERSION
	.align		4
        /*0000*/ 	.byte	0x04, 0x37
        /*0002*/ 	.short	(.L_92 - .L_91)
.L_91:
        /*0004*/ 	.word	0x00000082


	//----- nvinfo : EIATTR_KPARAM_INFO
	.align		4
.L_92:
        /*0008*/ 	.byte	0x04, 0x17
        /*000a*/ 	.short	(.L_94 - .L_93)
.L_93:
        /*000c*/ 	.word	0x00000000
        /*0010*/ 	.short	0x0001
        /*0012*/ 	.short	0x0008
        /*0014*/ 	.byte	0x00, 0xf5, 0x21, 0x00


	//----- nvinfo : EIATTR_KPARAM_INFO
	.align		4
.L_94:
        /*0018*/ 	.byte	0x04, 0x17
        /*001a*/ 	.short	(.L_96 - .L_95)
.L_95:
        /*001c*/ 	.word	0x00000000
        /*0020*/ 	.short	0x0000
        /*0022*/ 	.short	0x0000
        /*0024*/ 	.byte	0x00, 0xf5, 0x21, 0x00


	//----- nvinfo : EIATTR_SPARSE_MMA_MASK
	.align		4
.L_96:
        /*0028*/ 	.byte	0x03, 0x50
        /*002a*/ 	.short	0x0000


	//----- nvinfo : EIATTR_MAXREG_COUNT
	.align		4
        /*002c*/ 	.byte	0x03, 0x1b
        /*002e*/ 	.short	0x00ff


	//----- nvinfo : EIATTR_NUM_BARRIERS
	.align		4
        /*0030*/ 	.byte	0x02, 0x4c
        /*0032*/ 	.byte	0x01
	.zero		1


	//----- nvinfo : EIATTR_MERCURY_ISA_VERSION
	.align		4
        /*0034*/ 	.byte	0x03, 0x5f
        /*0036*/ 	.short	0x0101


	//----- nvinfo : EIATTR_VRC_CTA_INIT_COUNT
	.align		4
        /*0038*/ 	.byte	0x02, 0x4a
	.zero		1
	.zero		1


	//----- nvinfo : EIATTR_EXIT_INSTR_OFFSETS
	.align		4
        /*003c*/ 	.byte	0x04, 0x1c
        /*003e*/ 	.short	(.L_98 - .L_97)


	//   ....[0]....
.L_97:
        /*0040*/ 	.word	0x000007e0


	//----- nvinfo : EIATTR_CBANK_PARAM_SIZE
	.align		4
.L_98:
        /*0044*/ 	.byte	0x03, 0x19
        /*0046*/ 	.short	0x0010


	//----- nvinfo : EIATTR_PARAM_CBANK
	.align		4
        /*0048*/ 	.byte	0x04, 0x0a
        /*004a*/ 	.short	(.L_100 - .L_99)
	.align		4
.L_99:
        /*004c*/ 	.word	index@(.nv.constant0._Z4scanPiS_)
        /*0050*/ 	.short	0x0380
        /*0052*/ 	.short	0x0010


	//----- nvinfo : EIATTR_SW_WAR
	.align		4
.L_100:
        /*0054*/ 	.byte	0x04, 0x36
        /*0056*/ 	.short	(.L_102 - .L_101)
.L_101:
        /*0058*/ 	.word	0x00000008
.L_102:


//--------------------- .nv.info._Z4histiPhPi     --------------------------
	.section	.nv.info._Z4histiPhPi,"",@"SHT_CUDA_INFO"
	.sectionflags	@""
	.align	4


	//----- nvinfo : EIATTR_CUDA_API_VERSION
	.align		4
        /*0000*/ 	.byte	0x04, 0x37
        /*0002*/ 	.short	(.L_104 - .L_103)
.L_103:
        /*0004*/ 	.word	0x00000082


	//----- nvinfo : EIATTR_KPARAM_INFO
	.align		4
.L_104:
        /*0008*/ 	.byte	0x04, 0x17
        /*000a*/ 	.short	(.L_106 - .L_105)
.L_105:
        /*000c*/ 	.word	0x00000000
        /*0010*/ 	.short	0x0002
        /*0012*/ 	.short	0x0010
        /*0014*/ 	.byte	0x00, 0xf5, 0x21, 0x00


	//----- nvinfo : EIATTR_KPARAM_INFO
	.align		4
.L_106:
        /*0018*/ 	.byte	0x04, 0x17
        /*001a*/ 	.short	(.L_108 - .L_107)
.L_107:
        /*001c*/ 	.word	0x00000000
        /*0020*/ 	.short	0x0001
        /*0022*/ 	.short	0x0008
        /*0024*/ 	.byte	0x00, 0xf5, 0x21, 0x00


	//----- nvinfo : EIATTR_KPARAM_INFO
	.align		4
.L_108:
        /*0028*/ 	.byte	0x04, 0x17
        /*002a*/ 	.short	(.L_110 - .L_109)
.L_109:
        /*002c*/ 	.word	0x00000000
        /*0030*/ 	.short	0x0000
        /*0032*/ 	.short	0x0000
        /*0034*/ 	.byte	0x00, 0xf0, 0x11, 0x00


	//----- nvinfo : EIATTR_SPARSE_MMA_MASK
	.align		4
.L_110:
        /*0038*/ 	.byte	0x03, 0x50
        /*003a*/ 	.short	0x0000


	//----- nvinfo : EIATTR_MAXREG_COUNT
	.align		4
        /*003c*/ 	.byte	0x03, 0x1b
        /*003e*/ 	.short	0x00ff


	//----- nvinfo : EIATTR_NUM_BARRIERS
	.align		4
        /*0040*/ 	.byte	0x02, 0x4c
        /*0042*/ 	.byte	0x01
	.zero		1


	//----- nvinfo : EIATTR_MERCURY_ISA_VERSION
	.align		4
        /*0044*/ 	.byte	0x03, 0x5f
        /*0046*/ 	.short	0x0101


	//----- nvinfo : EIATTR_VRC_CTA_INIT_COUNT
	.align		4
        /*0048*/ 	.byte	0x02, 0x4a
	.zero		1
	.zero		1


	//----- nvinfo : EIATTR_EXIT_INSTR_OFFSETS
	.align		4
        /*004c*/ 	.byte	0x04, 0x1c
        /*004e*/ 	.short	(.L_112 - .L_111)


	//   ....[0]....
.L_111:
        /*0050*/ 	.word	0x00000f30


	//----- nvinfo : EIATTR_CRS_STACK_SIZE
	.align		4
.L_112:
        /*0054*/ 	.byte	0x04, 0x1e
        /*0056*/ 	.short	(.L_114 - .L_113)
.L_113:
        /*0058*/ 	.word	0x00000000


	//----- nvinfo : EIATTR_CBANK_PARAM_SIZE
	.align		4
.L_114:
        /*005c*/ 	.byte	0x03, 0x19
        /*005e*/ 	.short	0x0018


	//----- nvinfo : EIATTR_PARAM_CBANK
	.align		4
        /*0060*/ 	.byte	0x04, 0x0a
        /*0062*/ 	.short	(.L_116 - .L_115)
	.align		4
.L_115:
        /*0064*/ 	.word	index@(.nv.constant0._Z4histiPhPi)
        /*0068*/ 	.short	0x0380
        /*006a*/ 	.short	0x0018


	//----- nvinfo : EIATTR_SW_WAR
	.align		4
.L_116:
        /*006c*/ 	.byte	0x04, 0x36
        /*006e*/ 	.short	(.L_118 - .L_117)
.L_117:
        /*0070*/ 	.word	0x00000008
.L_118:


//--------------------- .nv.callgraph             --------------------------
	.section	.nv.callgraph,"",@"SHT_CUDA_CALLGRAPH"
	.align	4
	.sectionentsize	8
	.align		4
        /*0000*/ 	.word	0x00000000
	.align		4
        /*0004*/ 	.word	0xffffffff
	.align		4
        /*0008*/ 	.word	0x00000000
	.align		4
        /*000c*/ 	.word	0xfffffffe
	.align		4
        /*0010*/ 	.word	0x00000000
	.align		4
        /*0014*/ 	.word	0xfffffffd
	.align		4
        /*0018*/ 	.word	0x00000000
	.align		4
        /*001c*/ 	.word	0xfffffffc


//--------------------- .nv.constant4             --------------------------
	.section	.nv.constant4,"a",@progbits
	.align	8
	.align		8
.nv.constant4:
        /*0000*/ 	.dword	_ZN34_INTERNAL_dbfa20e2_4_k_cu_3c21bd134cuda3std3__45__cpo5beginE
	.align		8
        /*0008*/ 	.dword	_ZN34_INTERNAL_dbfa20e2_4_k_cu_3c21bd134cuda3std3__45__cpo3endE
	.align		8
        /*0010*/ 	.dword	_ZN34_INTERNAL_dbfa20e2_4_k_cu_3c21bd134cuda3std3__45__cpo6cbeginE
	.align		8
        /*0018*/ 	.dword	_ZN34_INTERNAL_dbfa20e2_4_k_cu_3c21bd134cuda3std3__45__cpo4cendE
	.align		8
        /*0020*/ 	.dword	_ZN34_INTERNAL_dbfa20e2_4_k_cu_3c21bd134cuda3std3__45__cpo6rbeginE
	.align		8
        /*0028*/ 	.dword	_ZN34_INTERNAL_dbfa20e2_4_k_cu_3c21bd134cuda3std3__45__cpo4rendE
	.align		8
        /*0030*/ 	.dword	_ZN34_INTERNAL_dbfa20e2_4_k_cu_3c21bd134cuda3std3__45__cpo7crbeginE
	.align		8
        /*0038*/ 	.dword	_ZN34_INTERNAL_dbfa20e2_4_k_cu_3c21bd134cuda3std3__45__cpo5crendE
	.align		8
        /*0040*/ 	.dword	_ZN34_INTERNAL_dbfa20e2_4_k_cu_3c21bd134cuda3std3__436_GLOBAL__N__dbfa20e2_4_k_cu_3c21bd136ignoreE
	.align		8
        /*0048*/ 	.dword	_ZN34_INTERNAL_dbfa20e2_4_k_cu_3c21bd134cuda3std3__419piecewise_constructE
	.align		8
        /*0050*/ 	.dword	_ZN34_INTERNAL_dbfa20e2_4_k_cu_3c21bd134cuda3std3__48in_placeE
	.align		8
        /*0058*/ 	.dword	_ZN34_INTERNAL_dbfa20e2_4_k_cu_3c21bd134cuda3std3__420unreachable_sentinelE
	.align		8
        /*0060*/ 	.dword	_ZN34_INTERNAL_dbfa20e2_4_k_cu_3c21bd134cuda3std3__47nulloptE
	.align		8
        /*0068*/ 	.dword	_ZN34_INTERNAL_dbfa20e2_4_k_cu_3c21bd134cuda3std3__48unexpectE
	.align		8
        /*0070*/ 	.dword	_ZN34_INTERNAL_dbfa20e2_4_k_cu_3c21bd134cuda3std6ranges3__45__cpo4swapE
	.align		8
        /*0078*/ 	.dword	_ZN34_INTERNAL_dbfa20e2_4_k_cu_3c21bd134cuda3std6ranges3__45__cpo9iter_moveE
	.align		8
        /*0080*/ 	.dword	_ZN34_INTERNAL_dbfa20e2_4_k_cu_3c21bd134cuda3std6ranges3__45__cpo5beginE
	.align		8
        /*0088*/ 	.dword	_ZN34_INTERNAL_dbfa20e2_4_k_cu_3c21bd134cuda3std6ranges3__45__cpo3endE
	.align		8
        /*0090*/ 	.dword	_ZN34_INTERNAL_dbfa20e2_4_k_cu_3c21bd134cuda3std6ranges3__45__cpo6cbeginE
	.align		8
        /*0098*/ 	.dword	_ZN34_INTERNAL_dbfa20e2_4_k_cu_3c21bd134cuda3std6ranges3__45__cpo4cendE
	.align		8
        /*00a0*/ 	.dword	_ZN34_INTERNAL_dbfa20e2_4_k_cu_3c21bd134cuda3std6ranges3__45__cpo7advanceE
	.align		8
        /*00a8*/ 	.dword	_ZN34_INTERNAL_dbfa20e2_4_k_cu_3c21bd134cuda3std6ranges3__45__cpo9iter_swapE
	.align		8
        /*00b0*/ 	.dword	_ZN34_INTERNAL_dbfa20e2_4_k_cu_3c21bd134cuda3std6ranges3__45__cpo4nextE
	.align		8
        /*00b8*/ 	.dword	_ZN34_INTERNAL_dbfa20e2_4_k_cu_3c21bd134cuda3std6ranges3__45__cpo4prevE
	.align		8
        /*00c0*/ 	.dword	_ZN34_INTERNAL_dbfa20e2_4_k_cu_3c21bd134cuda3std6ranges3__45__cpo4dataE
	.align		8
        /*00c8*/ 	.dword	_ZN34_INTERNAL_dbfa20e2_4_k_cu_3c21bd134cuda3std6ranges3__45__cpo5cdataE
	.align		8
        /*00d0*/ 	.dword	_ZN34_INTERNAL_dbfa20e2_4_k_cu_3c21bd134cuda3std6ranges3__45__cpo4sizeE
	.align		8
        /*00d8*/ 	.dword	_ZN34_INTERNAL_dbfa20e2_4_k_cu_3c21bd134cuda3std6ranges3__45__cpo5ssizeE
	.align		8
        /*00e0*/ 	.dword	_ZN34_INTERNAL_dbfa20e2_4_k_cu_3c21bd134cuda3std6ranges3__45__cpo8distanceE
	.align		8
        /*00e8*/ 	.dword	_ZN34_INTERNAL_dbfa20e2_4_k_cu_3c21bd136thrust24THRUST_300001_SM_1000_NS8cuda_cub3parE
	.align		8
        /*00f0*/ 	.dword	_ZN34_INTERNAL_dbfa20e2_4_k_cu_3c21bd136thrust24THRUST_300001_SM_1000_NS8cuda_cub10par_nosyncE
	.align		8
        /*00f8*/ 	.dword	_ZN34_INTERNAL_dbfa20e2_4_k_cu_3c21bd136thrust24THRUST_300001_SM_1000_NS6system6detail10sequential3seqE
	.align		8
        /*0100*/ 	.dword	_ZN34_INTERNAL_dbfa20e2_4_k_cu_3c21bd136thrust24THRUST_300001_SM_1000_NS6system3cpp3parE
	.align		8
        /*0108*/ 	.dword	_ZN34_INTERNAL_dbfa20e2_4_k_cu_3c21bd136thrust24THRUST_300001_SM_1000_NS12placeholders2_1E
	.align		8
        /*0110*/ 	.dword	_ZN34_INTERNAL_dbfa20e2_4_k_cu_3c21bd136thrust24THRUST_300001_SM_1000_NS12placeholders2_2E
	.align		8
        /*0118*/ 	.dword	_ZN34_INTERNAL_dbfa20e2_4_k_cu_3c21bd136thrust24THRUST_300001_SM_1000_NS12placeholders2_3E
	.align		8
        /*0120*/ 	.dword	_ZN34_INTERNAL_dbfa20e2_4_k_cu_3c21bd136thrust24THRUST_300001_SM_1000_NS12placeholders2_4E
	.align		8
        /*0128*/ 	.dword	_ZN34_INTERNAL_dbfa20e2_4_k_cu_3c21bd136thrust24THRUST_300001_SM_1000_NS12placeholders2_5E
	.align		8
        /*0130*/ 	.dword	_ZN34_INTERNAL_dbfa20e2_4_k_cu_3c21bd136thrust24THRUST_300001_SM_1000_NS12placeholders2_6E
	.align		8
        /*0138*/ 	.dword	_ZN34_INTERNAL_dbfa20e2_4_k_cu_3c21bd136thrust24THRUST_300001_SM_1000_NS12placeholders2_7E
	.align		8
        /*0140*/ 	.dword	_ZN34_INTERNAL_dbfa20e2_4_k_cu_3c21bd136thrust24THRUST_300001_SM_1000_NS12placeholders2_8E
	.align		8
        /*0148*/ 	.dword	_ZN34_INTERNAL_dbfa20e2_4_k_cu_3c21bd136thrust24THRUST_300001_SM_1000_NS12placeholders2_9E
	.align		8
        /*0150*/ 	.dword	_ZN34_INTERNAL_dbfa20e2_4_k_cu_3c21bd136thrust24THRUST_300001_SM_1000_NS12placeholders3_10E
	.align		8
        /*0158*/ 	.dword	_ZN34_INTERNAL_dbfa20e2_4_k_cu_3c21bd136thrust24THRUST_300001_SM_1000_NS3seqE
	.align		8
        /*0160*/ 	.dword	_ZN34_INTERNAL_dbfa20e2_4_k_cu_3c21bd136thrust24THRUST_300001_SM_1000_NS6deviceE


//--------------------- .text._ZN3cub18CUB_300001_SM_10006detail11EmptyKernelIvEEvv --------------------------
	.section	.text._ZN3cub18CUB_300001_SM_10006detail11EmptyKernelIvEEvv,"ax",@progbits
	.align	128
        .global         _ZN3cub18CUB_300001_SM_10006detail11EmptyKernelIvEEvv
        .type           _ZN3cub18CUB_300001_SM_10006detail11EmptyKernelIvEEvv,@function
        .size           _ZN3cub18CUB_300001_SM_10006detail11EmptyKernelIvEEvv,(.L_x_32 - _ZN3cub18CUB_300001_SM_10006detail11EmptyKernelIvEEvv)
        .other          _ZN3cub18CUB_300001_SM_10006detail11EmptyKernelIvEEvv,@"STO_CUDA_ENTRY STV_DEFAULT"
_ZN3cub18CUB_300001_SM_10006detail11EmptyKernelIvEEvv:
.text._ZN3cub18CUB_300001_SM_10006detail11EmptyKernelIvEEvv:
[----:B------:R-:W-:Y:S01]  /*0000*/  LDC R1, c[0x0][0x37c] ;  /* 0x0000df00ff017b82 */ /* 0x000fe20000000800 */
[----:B------:R-:W-:Y:S05]  /*0010*/  EXIT ;  /* 0x000000000000794d */ /* 0x000fea0003800000 */
.L_x_0:
[----:B------:R-:W-:-:S00]  /*0020*/  BRA `(.L_x_0) ;  /* 0xfffffffc00fc7947 */ /* 0x000fc0000383ffff */
[----:B------:R-:W-:-:S00]  /*0030*/  NOP ;  /* 0x0000000000007918 */ /* 0x000fc00000000000 */
        /* <DEDUP_REMOVED lines=12> */
.L_x_32:


//--------------------- .text._Z6kernelPhPii      --------------------------
	.section	.text._Z6kernelPhPii,"ax",@progbits
	.align	128
        .global         _Z6kernelPhPii
        .type           _Z6kernelPhPii,@function
        .size           _Z6kernelPhPii,(.L_x_33 - _Z6kernelPhPii)
        .other          _Z6kernelPhPii,@"STO_CUDA_ENTRY STV_DEFAULT"
_Z6kernelPhPii:
.text._Z6kernelPhPii:
[----:B------:R-:W-:Y:S01]  /*0000*/  LDC R1, c[0x0][0x37c] ;  /* 0x0000df00ff017b82 */ /* 0x000fe20000000800 */
[----:B------:R-:W0:Y:S01]  /*0010*/  S2R R0, SR_CTAID.X ;  /* 0x0000000000007919 */ /* 0x000e220000002500 */
[----:B------:R-:W0:Y:S01]  /*0020*/  LDCU UR5, c[0x0][0x360] ;  /* 0x00006c00ff0577ac */ /* 0x000e220008000800 */
[----:B------:R-:W0:Y:S01]  /*0030*/  S2R R3, SR_TID.X ;  /* 0x0000000000037919 */ /* 0x000e220000002100 */
[----:B------:R-:W1:Y:S01]  /*0040*/  LDCU UR4, c[0x0][0x390] ;  /* 0x00007200ff0477ac */ /* 0x000e620008000800 */
[----:B0-----:R-:W-:-:S05]  /*0050*/  IMAD R0, R0, UR5, R3 ;  /* 0x0000000500007c24 */ /* 0x001fca000f8e0203 */
[----:B-1----:R-:W-:-:S13]  /*0060*/  ISETP.GE.AND P0, PT, R0, UR4, PT ;  /* 0x0000000400007c0c */ /* 0x002fda000bf06270 */
[----:B------:R-:W-:Y:S05]  /*0070*/  @P0 EXIT ;  /* 0x000000000000094d */ /* 0x000fea0003800000 */
[----:B------:R-:W0:Y:S01]  /*0080*/  LDCU UR6, c[0x0][0x370] ;  /* 0x00006e00ff0677ac */ /* 0x000e220008000800 */
[----:B------:R-:W-:Y:S01]  /*0090*/  IMAD.MOV.U32 R5, RZ, RZ, R0 ;  /* 0x000000ffff057224 */ /* 0x000fe200078e0000 */
[----:B------:R-:W1:Y:S01]  /*00a0*/  LDCU.64 UR8, c[0x0][0x358] ;  /* 0x00006b00ff0877ac */ /* 0x000e620008000a00 */
[----:B------:R-:W-:Y:S02]  /*00b0*/  UIADD3 UR4, UPT, UPT, UR4, -0x1, URZ ;  /* 0xffffffff04047890 */ /* 0x000fe4000fffe0ff */
[----:B0-----:R-:W-:-:S12]  /*00c0*/  UIMAD UR5, UR5, UR6, URZ ;  /* 0x00000006050572a4 */ /* 0x001fd8000f8e02ff */
.L_x_10:
[----:B------:R-:W0:Y:S01]  /*00d0*/  LDC.64 R2, c[0x0][0x388] ;  /* 0x0000e200ff027b82 */ /* 0x000e220000000a00 */
[----:B------:R-:W2:Y:S01]  /*00e0*/  LDCU UR6, c[0x0][0x390] ;  /* 0x00007200ff0677ac */ /* 0x000ea20008000800 */
[C---:B------:R-:W-:Y:S01]  /*00f0*/  ISETP.NE.AND P0, PT, R5.reuse, UR4, PT ;  /* 0x0000000405007c0c */ /* 0x040fe2000bf05270 */
[----:B--2---:R-:W-:Y:S02]  /*0100*/  IMAD.U32 R0, RZ, RZ, UR6 ;  /* 0x00000006ff007e24 */ /* 0x004fe4000f8e00ff */
[----:B0-----:R-:W-:-:S10]  /*0110*/  IMAD.WIDE R2, R5, 0x4, R2 ;  /* 0x0000000405027825 */ /* 0x001fd400078e0202 */
[----:B-1----:R-:W2:Y:S04]  /*0120*/  @P0 LDG.E R0, desc[UR8][R2.64+0x4] ;  /* 0x0000040802000981 */ /* 0x002ea8000c1e1900 */
[----:B------:R-:W2:Y:S01]  /*0130*/  LDG.E R7, desc[UR8][R2.64] ;  /* 0x0000000802077981 */ /* 0x000ea2000c1e1900 */
[----:B------:R-:W-:Y:S01]  /*0140*/  BSSY.RECONVERGENT B0, `(.L_x_1) ;  /* 0x0000051000007945 */ /* 0x000fe20003800200 */
[----:B--2---:R-:W-:-:S13]  /*0150*/  ISETP.GE.AND P0, PT, R7, R0, PT ;  /* 0x000000000700720c */ /* 0x004fda0003f06270 */
[----:B------:R-:W-:Y:S05]  /*0160*/  @P0 BRA `(.L_x_2) ;  /* 0x0000000400380947 */ /* 0x000fea0003800000 */
[----:B------:R-:W-:Y:S01]  /*0170*/  IMAD.IADD R6, R0, 0x1, -R7 ;  /* 0x0000000100067824 */ /* 0x000fe200078e0a07 */
[----:B------:R-:W-:Y:S01]  /*0180*/  BSSY.RECONVERGENT B1, `(.L_x_3) ;  /* 0x0000020000017945 */ /* 0x000fe20003800200 */
[----:B------:R-:W-:-:S03]  /*0190*/  IMAD.IADD R0, R7, 0x1, -R0 ;  /* 0x0000000107007824 */ /* 0x000fc600078e0a00 */
[----:B------:R-:W-:Y:S02]  /*01a0*/  LOP3.LUT R10, R6, 0xf, RZ, 0xc0, !PT ;  /* 0x0000000f060a7812 */ /* 0x000fe400078ec0ff */
[----:B------:R-:W-:Y:S02]  /*01b0*/  ISETP.GT.U32.AND P1, PT, R0, -0x10, PT ;  /* 0xfffffff00000780c */ /* 0x000fe40003f24070 */
[----:B------:R-:W-:-:S11]  /*01c0*/  ISETP.NE.AND P0, PT, R10, RZ, PT ;  /* 0x000000ff0a00720c */ /* 0x000fd60003f05270 */
[----:B------:R-:W-:Y:S05]  /*01d0*/  @P1 BRA `(.L_x_4) ;  /* 0x0000000000681947 */ /* 0x000fea0003800000 */
[----:B------:R-:W0:Y:S01]  /*01e0*/  LDC.64 R8, c[0x0][0x380] ;  /* 0x0000e000ff087b82 */ /* 0x000e220000000a00 */
[----:B------:R-:W-:-:S05]  /*01f0*/  LOP3.LUT R0, R6, 0xfffffff0, RZ, 0xc0, !PT ;  /* 0xfffffff006007812 */ /* 0x000fca00078ec0ff */
[----:B------:R-:W-:-:S07]  /*0200*/  IMAD.MOV R0, RZ, RZ, -R0 ;  /* 0x000000ffff007224 */ /* 0x000fce00078e0a00 */
.L_x_5:
[----:B------:R-:W-:Y:S01]  /*0210*/  SHF.R.S32.HI R4, RZ, 0x1f, R7 ;  /* 0x0000001fff047819 */ /* 0x000fe20000011407 */
[----:B------:R-:W-:Y:S01]  /*0220*/  VIADD R0, R0, 0x10 ;  /* 0x0000001000007836 */ /* 0x000fe20000000000 */
[C---:B01----:R-:W-:Y:S01]  /*0230*/  IADD3 R2, P1, P2, R7.reuse, 0x7, R8 ;  /* 0x0000000707027810 */ /* 0x043fe20007a3e008 */
[----:B------:R-:W-:-:S03]  /*0240*/  VIADD R7, R7, 0x10 ;  /* 0x0000001007077836 */ /* 0x000fc60000000000 */
[----:B------:R-:W-:Y:S02]  /*0250*/  IADD3.X R3, PT, PT, R4, R9, RZ, P1, P2 ;  /* 0x0000000904037210 */ /* 0x000fe40000fe44ff */
[----:B------:R-:W-:-:S03]  /*0260*/  ISETP.NE.AND P1, PT, R0, RZ, PT ;  /* 0x000000ff0000720c */ /* 0x000fc60003f25270 */
[----:B------:R1:W-:Y:S04]  /*0270*/  STG.E.U8 desc[UR8][R2.64+-0x7], R5 ;  /* 0xfffff90502007986 */ /* 0x0003e8000c101108 */
        /* <DEDUP_REMOVED lines=14> */
[----:B------:R1:W-:Y:S01]  /*0360*/  STG.E.U8 desc[UR8][R2.64+0x8], R5 ;  /* 0x0000080502007986 */ /* 0x0003e2000c101108 */
[----:B------:R-:W-:Y:S05]  /*0370*/  @P1 BRA `(.L_x_5) ;  /* 0xfffffffc00a41947 */ /* 0x000fea000383ffff */
.L_x_4:
[----:B------:R-:W-:Y:S05]  /*0380*/  BSYNC.RECONVERGENT B1 ;  /* 0x0000000000017941 */ /* 0x000fea0003800200 */
.L_x_3:
[----:B------:R-:W-:Y:S05]  /*0390*/  @!P0 BRA `(.L_x_2) ;  /* 0x0000000000ac8947 */ /* 0x000fea0003800000 */
[----:B------:R-:W-:Y:S01]  /*03a0*/  ISETP.GE.U32.AND P0, PT, R10, 0x8, PT ;  /* 0x000000080a00780c */ /* 0x000fe20003f06070 */
[----:B------:R-:W-:Y:S01]  /*03b0*/  BSSY.RECONVERGENT B1, `(.L_x_6) ;  /* 0x0000010000017945 */ /* 0x000fe20003800200 */
[----:B------:R-:W-:-:S04]  /*03c0*/  LOP3.LUT R0, R6, 0x7, RZ, 0xc0, !PT ;  /* 0x0000000706007812 */ /* 0x000fc800078ec0ff */
[----:B------:R-:W-:-:S07]  /*03d0*/  ISETP.NE.AND P1, PT, R0, RZ, PT ;  /* 0x000000ff0000720c */ /* 0x000fce0003f25270 */
[----:B------:R-:W-:Y:S06]  /*03e0*/  @!P0 BRA `(.L_x_7) ;  /* 0x0000000000308947 */ /* 0x000fec0003800000 */
[----:B------:R-:W1:Y:S02]  /*03f0*/  LDCU.64 UR6, c[0x0][0x380] ;  /* 0x00007000ff0677ac */ /* 0x000e640008000a00 */
[----:B-1----:R-:W-:-:S04]  /*0400*/  IADD3 R2, P0, PT, R7, UR6, RZ ;  /* 0x0000000607027c10 */ /* 0x002fc8000ff1e0ff */
[C---:B------:R-:W-:Y:S01]  /*0410*/  LEA.HI.X.SX32 R3, R7.reuse, UR7, 0x1, P0 ;  /* 0x0000000707037c11 */ /* 0x040fe200080f0eff */
[----:B------:R-:W-:-:S04]  /*0420*/  VIADD R7, R7, 0x8 ;  /* 0x0000000807077836 */ /* 0x000fc80000000000 */
[----:B------:R0:W-:Y:S04]  /*0430*/  STG.E.U8 desc[UR8][R2.64], R5 ;  /* 0x0000000502007986 */ /* 0x0001e8000c101108 */
[----:B------:R0:W-:Y:S04]  /*0440*/  STG.E.U8 desc[UR8][R2.64+0x1], R5 ;  /* 0x0000010502007986 */ /* 0x0001e8000c101108 */
[----:B------:R0:W-:Y:S04]  /*0450*/  STG.E.U8 desc[UR8][R2.64+0x2], R5 ;  /* 0x0000020502007986 */ /* 0x0001e8000c101108 */
[----:B------:R0:W-:Y:S04]  /*0460*/  STG.E.U8 desc[UR8][R2.64+0x3], R5 ;  /* 0x0000030502007986 */ /* 0x0001e8000c101108 */
[----:B------:R0:W-:Y:S04]  /*0470*/  STG.E.U8 desc[UR8][R2.64+0x4], R5 ;  /* 0x0000040502007986 */ /* 0x0001e8000c101108 */
[----:B------:R0:W-:Y:S04]  /*0480*/  STG.E.U8 desc[UR8][R2.64+0x5], R5 ;  /* 0x0000050502007986 */ /* 0x0001e8000c101108 */
[----:B------:R0:W-:Y:S04]  /*0490*/  STG.E.U8 desc[UR8][R2.64+0x6], R5 ;  /* 0x0000060502007986 */ /* 0x0001e8000c101108 */
[----:B------:R0:W-:Y:S02]  /*04a0*/  STG.E.U8 desc[UR8][R2.64+0x7], R5 ;  /* 0x0000070502007986 */ /* 0x0001e4000c101108 */
.L_x_7:
[----:B------:R-:W-:Y:S05]  /*04b0*/  BSYNC.RECONVERGENT B1 ;  /* 0x0000000000017941 */ /* 0x000fea0003800200 */
.L_x_6:
[----:B------:R-:W-:Y:S05]  /*04c0*/  @!P1 BRA `(.L_x_2) ;  /* 0x0000000000609947 */ /* 0x000fea0003800000 */
[----:B------:R-:W-:Y:S01]  /*04d0*/  ISETP.GE.U32.AND P0, PT, R0, 0x4, PT ;  /* 0x000000040000780c */ /* 0x000fe20003f06070 */
[----:B------:R-:W-:Y:S01]  /*04e0*/  BSSY.RECONVERGENT B1, `(.L_x_8) ;  /* 0x000000c000017945 */ /* 0x000fe20003800200 */
[----:B------:R-:W-:-:S04]  /*04f0*/  LOP3.LUT R6, R6, 0x3, RZ, 0xc0, !PT ;  /* 0x0000000306067812 */ /* 0x000fc800078ec0ff */
[----:B------:R-:W-:-:S07]  /*0500*/  ISETP.NE.AND P1, PT, R6, RZ, PT ;  /* 0x000000ff0600720c */ /* 0x000fce0003f25270 */
[----:B------:R-:W-:Y:S06]  /*0510*/  @!P0 BRA `(.L_x_9) ;  /* 0x0000000000208947 */ /* 0x000fec0003800000 */
[----:B------:R-:W0:Y:S02]  /*0520*/  LDCU.64 UR6, c[0x0][0x380] ;  /* 0x00007000ff0677ac */ /* 0x000e240008000a00 */
[----:B01----:R-:W-:-:S04]  /*0530*/  IADD3 R2, P0, PT, R7, UR6, RZ ;  /* 0x0000000607027c10 */ /* 0x003fc8000ff1e0ff */
[C---:B------:R-:W-:Y:S01]  /*0540*/  LEA.HI.X.SX32 R3, R7.reuse, UR7, 0x1, P0 ;  /* 0x0000000707037c11 */ /* 0x040fe200080f0eff */
[----:B------:R-:W-:-:S04]  /*0550*/  VIADD R7, R7, 0x4 ;  /* 0x0000000407077836 */ /* 0x000fc80000000000 */
[----:B------:R2:W-:Y:S04]  /*0560*/  STG.E.U8 desc[UR8][R2.64], R5 ;  /* 0x0000000502007986 */ /* 0x0005e8000c101108 */
[----:B------:R2:W-:Y:S04]  /*0570*/  STG.E.U8 desc[UR8][R2.64+0x1], R5 ;  /* 0x0000010502007986 */ /* 0x0005e8000c101108 */
[----:B------:R2:W-:Y:S04]  /*0580*/  STG.E.U8 desc[UR8][R2.64+0x2], R5 ;  /* 0x0000020502007986 */ /* 0x0005e8000c101108 */
[----:B------:R2:W-:Y:S02]  /*0590*/  STG.E.U8 desc[UR8][R2.64+0x3], R5 ;  /* 0x0000030502007986 */ /* 0x0005e4000c101108 */
.L_x_9:
[----:B------:R-:W-:Y:S05]  /*05a0*/  BSYNC.RECONVERGENT B1 ;  /* 0x0000000000017941 */ /* 0x000fea0003800200 */
.L_x_8:
[----:B------:R-:W-:Y:S05]  /*05b0*/  @!P1 BRA `(.L_x_2) ;  /* 0x0000000000249947 */ /* 0x000fea0003800000 */
[----:B------:R-:W0:Y:S02]  /*05c0*/  LDCU.64 UR6, c[0x0][0x380] ;  /* 0x00007000ff0677ac */ /* 0x000e240008000a00 */
[----:B012---:R-:W-:-:S04]  /*05d0*/  IADD3 R2, P0, PT, R7, UR6, RZ ;  /* 0x0000000607027c10 */ /* 0x007fc8000ff1e0ff */
[----:B------:R-:W-:Y:S02]  /*05e0*/  LEA.HI.X.SX32 R3, R7, UR7, 0x1, P0 ;  /* 0x0000000707037c11 */ /* 0x000fe400080f0eff */
[----:B------:R-:W-:-:S03]  /*05f0*/  ISETP.NE.AND P0, PT, R6, 0x1, PT ;  /* 0x000000010600780c */ /* 0x000fc60003f05270 */
[----:B------:R3:W-:Y:S10]  /*0600*/  STG.E.U8 desc[UR8][R2.64], R5 ;  /* 0x0000000502007986 */ /* 0x0007f4000c101108 */
[----:B------:R-:W-:Y:S05]  /*0610*/  @!P0 BRA `(.L_x_2) ;  /* 0x00000000000c8947 */ /* 0x000fea0003800000 */
[----:B------:R-:W-:Y:S01]  /*0620*/  ISETP.NE.AND P0, PT, R6, 0x2, PT ;  /* 0x000000020600780c */ /* 0x000fe20003f05270 */
[----:B------:R4:W-:-:S12]  /*0630*/  STG.E.U8 desc[UR8][R2.64+0x1], R5 ;  /* 0x0000010502007986 */ /* 0x0009d8000c101108 */
[----:B------:R4:W-:Y:S02]  /*0640*/  @P0 STG.E.U8 desc[UR8][R2.64+0x2], R5 ;  /* 0x0000020502000986 */ /* 0x0009e4000c101108 */
.L_x_2:
[----:B------:R-:W-:Y:S05]  /*0650*/  BSYNC.RECONVERGENT B0 ;  /* 0x0000000000007941 */ /* 0x000fea0003800200 */
.L_x_1:
[----:B------:R-:W5:Y:S01]  /*0660*/  LDCU UR6, c[0x0][0x390] ;  /* 0x00007200ff0677ac */ /* 0x000f620008000800 */
[----:B01234-:R-:W-:-:S05]  /*0670*/  VIADD R5, R5, UR5 ;  /* 0x0000000505057c36 */ /* 0x01ffca0008000000 */
[----:B-----5:R-:W-:-:S13]  /*0680*/  ISETP.GE.AND P0, PT, R5, UR6, PT ;  /* 0x0000000605007c0c */ /* 0x020fda000bf06270 */
[----:B------:R-:W-:Y:S05]  /*0690*/  @!P0 BRA `(.L_x_10) ;  /* 0xfffffff8008c8947 */ /* 0x000fea000383ffff */
[----:B------:R-:W-:Y:S05]  /*06a0*/  EXIT ;  /* 0x000000000000794d */ /* 0x000fea0003800000 */
.L_x_11:
        /* <DEDUP_REMOVED lines=13> */
.L_x_33:


//--------------------- .text._Z4scanPiS_         --------------------------
	.section	.text._Z4scanPiS_,"ax",@progbits
	.align	128
        .global         _Z4scanPiS_
        .type           _Z4scanPiS_,@function
        .size           _Z4scanPiS_,(.L_x_34 - _Z4scanPiS_)
        .other          _Z4scanPiS_,@"STO_CUDA_ENTRY STV_DEFAULT"
_Z4scanPiS_:
.text._Z4scanPiS_:
[----:B------:R-:W-:Y:S01]  /*0000*/  LDC R1, c[0x0][0x37c] ;  /* 0x0000df00ff017b82 */ /* 0x000fe20000000800 */
[----:B------:R-:W0:Y:S07]  /*0010*/  S2R R2, SR_TID.X ;  /* 0x0000000000027919 */ /* 0x000e2e0000002100 */
[----:B------:R-:W1:Y:S01]  /*0020*/  LDC.64 R6, c[0x0][0x380] ;  /* 0x0000e000ff067b82 */ /* 0x000e620000000a00 */
[----:B------:R-:W0:Y:S01]  /*0030*/  LDCU UR4, c[0x0][0x360] ;  /* 0x00006c00ff0477ac */ /* 0x000e220008000800 */
[----:B------:R-:W0:Y:S01]  /*0040*/  S2R R3, SR_CTAID.X ;  /* 0x0000000000037919 */ /* 0x000e220000002500 */
[----:B------:R-:W2:Y:S01]  /*0050*/  LDCU.64 UR6, c[0x0][0x358] ;  /* 0x00006b00ff0677ac */ /* 0x000ea20008000a00 */
[----:B0-----:R-:W-:-:S04]  /*0060*/  IMAD R0, R3, UR4, R2 ;  /* 0x0000000403007c24 */ /* 0x001fc8000f8e0202 */
[----:B-1----:R-:W-:-:S06]  /*0070*/  IMAD.WIDE R6, R0, 0x4, R6 ;  /* 0x0000000400067825 */ /* 0x002fcc00078e0206 */
[----:B--2---:R-:W2:Y:S01]  /*0080*/  LDG.E R6, desc[UR6][R6.64] ;  /* 0x0000000606067981 */ /* 0x004ea2000c1e1900 */
[----:B------:R-:W0:Y:S01]  /*0090*/  S2UR UR5, SR_CgaCtaId ;  /* 0x00000000000579c3 */ /* 0x000e220000008800 */
[----:B------:R-:W-:Y:S01]  /*00a0*/  UMOV UR4, 0x400 ;  /* 0x0000040000047882 */ /* 0x000fe20000000000 */
[C---:B------:R-:W-:Y:S02]  /*00b0*/  ISETP.GT.U32.AND P1, PT, R2.reuse, 0x7f, PT ;  /* 0x0000007f0200780c */ /* 0x040fe40003f24070 */
[C---:B------:R-:W-:Y:S02]  /*00c0*/  ISETP.GT.U32.AND P0, PT, R2.reuse, 0x3f, PT ;  /* 0x0000003f0200780c */ /* 0x040fe40003f04070 */
[C---:B------:R-:W-:Y:S02]  /*00d0*/  LEA R10, R2.reuse, 0x1, 0x1 ;  /* 0x00000001020a7811 */ /* 0x040fe400078e08ff */
[C---:B------:R-:W-:Y:S02]  /*00e0*/  ISETP.GT.U32.AND P2, PT, R2.reuse, 0xf, PT ;  /* 0x0000000f0200780c */ /* 0x040fe40003f44070 */
[----:B------:R-:W-:-:S02]  /*00f0*/  ISETP.GT.U32.AND P3, PT, R2, 0x7, PT ;  /* 0x000000070200780c */ /* 0x000fc40003f64070 */
[C---:B------:R-:W-:Y:S02]  /*0100*/  ISETP.GT.U32.AND P4, PT, R2.reuse, 0x3, PT ;  /* 0x000000030200780c */ /* 0x040fe40003f84070 */
[C---:B------:R-:W-:Y:S02]  /*0110*/  ISETP.GT.U32.AND P5, PT, R2.reuse, 0x1, PT ;  /* 0x000000010200780c */ /* 0x040fe40003fa4070 */
[----:B------:R-:W-:Y:S01]  /*0120*/  ISETP.NE.AND P6, PT, R2, RZ, PT ;  /* 0x000000ff0200720c */ /* 0x000fe20003fc5270 */
[----:B0-----:R-:W-:-:S06]  /*0130*/  ULEA UR4, UR5, UR4, 0x18 ;  /* 0x0000000405047291 */ /* 0x001fcc000f8ec0ff */
[----:B------:R-:W-:-:S05]  /*0140*/  LEA R3, R2, UR4, 0x2 ;  /* 0x0000000402037c11 */ /* 0x000fca000f8e10ff */
[----:B------:R-:W-:Y:S01]  /*0150*/  IMAD R4, R2, 0x4, R3 ;  /* 0x0000000402047824 */ /* 0x000fe200078e0203 */
[----:B--2---:R-:W-:Y:S01]  /*0160*/  STS [R3], R6 ;  /* 0x0000000603007388 */ /* 0x004fe20000000800 */
[----:B------:R-:W-:Y:S06]  /*0170*/  BAR.SYNC.DEFER_BLOCKING 0x0 ;  /* 0x0000000000007b1d */ /* 0x000fec0000010000 */
[----:B------:R-:W-:Y:S04]  /*0180*/  @!P1 LDS R5, [R4] ;  /* 0x0000000004059984 */ /* 0x000fe80000000800 */
[----:B------:R-:W0:Y:S02]  /*0190*/  @!P1 LDS R8, [R4+0x4] ;  /* 0x0000040004089984 */ /* 0x000e240000000800 */
[----:B0-----:R-:W-:Y:S01]  /*01a0*/  @!P1 IMAD.IADD R7, R5, 0x1, R8 ;  /* 0x0000000105079824 */ /* 0x001fe200078e0208 */
[----:B------:R-:W-:-:S04]  /*01b0*/  LEA R5, R10, UR4, 0x3 ;  /* 0x000000040a057c11 */ /* 0x000fc8000f8e18ff */
[----:B------:R0:W-:Y:S01]  /*01c0*/  @!P1 STS [R4+0x4], R7 ;  /* 0x0000040704009388 */ /* 0x0001e20000000800 */
[----:B------:R-:W-:Y:S01]  /*01d0*/  BAR.SYNC.DEFER_BLOCKING 0x0 ;  /* 0x0000000000007b1d */ /* 0x000fe20000010000 */
[----:B------:R-:W-:Y:S01]  /*01e0*/  ISETP.GT.U32.AND P1, PT, R2, 0x1f, PT ;  /* 0x0000001f0200780c */ /* 0x000fe20003f24070 */
[C-C-:B------:R-:W-:Y:S02]  /*01f0*/  IMAD R6, R10.reuse, 0x8, R5.reuse ;  /* 0x000000080a067824 */ /* 0x140fe400078e0205 */
[----:B0-----:R-:W-:Y:S02]  /*0200*/  IMAD R7, R10, 0x18, R5 ;  /* 0x000000180a077824 */ /* 0x001fe400078e0205 */
[----:B------:R-:W-:Y:S04]  /*0210*/  @!P0 LDS R8, [R5+-0x4] ;  /* 0xfffffc0005088984 */ /* 0x000fe80000000800 */
[----:B------:R-:W0:Y:S02]  /*0220*/  @!P0 LDS R9, [R5+0x4] ;  /* 0x0000040005098984 */ /* 0x000e240000000800 */
[----:B0-----:R-:W-:-:S05]  /*0230*/  @!P0 IADD3 R8, PT, PT, R8, R9, RZ ;  /* 0x0000000908088210 */ /* 0x001fca0007ffe0ff */
[----:B------:R0:W-:Y:S01]  /*0240*/  @!P0 STS [R5+0x4], R8 ;  /* 0x0000040805008388 */ /* 0x0001e20000000800 */
[----:B------:R-:W-:Y:S01]  /*0250*/  BAR.SYNC.DEFER_BLOCKING 0x0 ;  /* 0x0000000000007b1d */ /* 0x000fe20000010000 */
[----:B0-----:R-:W-:-:S05]  /*0260*/  IMAD R8, R10, 0x38, R5 ;  /* 0x000000380a087824 */ /* 0x001fca00078e0205 */
[----:B------:R-:W-:Y:S04]  /*0270*/  @!P1 LDS R9, [R6+-0x4] ;  /* 0xfffffc0006099984 */ /* 0x000fe80000000800 */
[----:B------:R-:W0:Y:S02]  /*0280*/  @!P1 LDS R12, [R6+0xc] ;  /* 0x00000c00060c9984 */ /* 0x000e240000000800 */
[----:B0-----:R-:W-:-:S05]  /*0290*/  @!P1 IMAD.IADD R9, R9, 0x1, R12 ;  /* 0x0000000109099824 */ /* 0x001fca00078e020c */
[----:B------:R0:W-:Y:S01]  /*02a0*/  @!P1 STS [R6+0xc], R9 ;  /* 0x00000c0906009388 */ /* 0x0001e20000000800 */
[----:B------:R-:W-:Y:S01]  /*02b0*/  BAR.SYNC.DEFER_BLOCKING 0x0 ;  /* 0x0000000000007b1d */ /* 0x000fe20000010000 */
[C-C-:B0-----:R-:W-:Y:S02]  /*02c0*/  IMAD R9, R10.reuse, 0x78, R5.reuse ;  /* 0x000000780a097824 */ /* 0x141fe400078e0205 */
[----:B------:R-:W-:-:S03]  /*02d0*/  IMAD R10, R10, 0xf8, R5 ;  /* 0x000000f80a0a7824 */ /* 0x000fc600078e0205 */
[----:B------:R-:W-:Y:S04]  /*02e0*/  @!P2 LDS R11, [R7+-0x4] ;  /* 0xfffffc00070ba984 */ /* 0x000fe80000000800 */
[----:B------:R-:W0:Y:S02]  /*02f0*/  @!P2 LDS R12, [R7+0x1c] ;  /* 0x00001c00070ca984 */ /* 0x000e240000000800 */
[----:B0-----:R-:W-:-:S05]  /*0300*/  @!P2 IADD3 R12, PT, PT, R11, R12, RZ ;  /* 0x0000000c0b0ca210 */ /* 0x001fca0007ffe0ff */
[----:B------:R-:W-:Y:S01]  /*0310*/  @!P2 STS [R7+0x1c], R12 ;  /* 0x00001c0c0700a388 */ /* 0x000fe20000000800 */
[----:B------:R-:W-:Y:S06]  /*0320*/  BAR.SYNC.DEFER_BLOCKING 0x0 ;  /* 0x0000000000007b1d */ /* 0x000fec0000010000 */
[----:B------:R-:W-:Y:S04]  /*0330*/  @!P3 LDS R11, [R8+-0x4] ;  /* 0xfffffc00080bb984 */ /* 0x000fe80000000800 */
[----:B------:R-:W0:Y:S02]  /*0340*/  @!P3 LDS R14, [R8+0x3c] ;  /* 0x00003c00080eb984 */ /* 0x000e240000000800 */
[----:B0-----:R-:W-:-:S05]  /*0350*/  @!P3 IMAD.IADD R11, R11, 0x1, R14 ;  /* 0x000000010b0bb824 */ /* 0x001fca00078e020e */
[----:B------:R-:W-:Y:S01]  /*0360*/  @!P3 STS [R8+0x3c], R11 ;  /* 0x00003c0b0800b388 */ /* 0x000fe20000000800 */
[----:B------:R-:W-:Y:S06]  /*0370*/  BAR.SYNC.DEFER_BLOCKING 0x0 ;  /* 0x0000000000007b1d */ /* 0x000fec0000010000 */
        /* <DEDUP_REMOVED lines=10> */
[----:B------:R-:W-:Y:S04]  /*0420*/  @!P6 LDS R11, [UR4+0x1fc] ;  /* 0x0001fc04ff0be984 */ /* 0x000fe80008000800 */
[----:B------:R-:W0:Y:S02]  /*0430*/  @!P6 LDS R12, [UR4+0x3fc] ;  /* 0x0003fc04ff0ce984 */ /* 0x000e240008000800 */
[----:B0-----:R-:W-:-:S05]  /*0440*/  @!P6 IADD3 R11, PT, PT, R11, R12, RZ ;  /* 0x0000000c0b0be210 */ /* 0x001fca0007ffe0ff */
[----:B------:R-:W-:Y:S01]  /*0450*/  @!P6 STS [UR4+0x3fc], R11 ;  /* 0x0003fc0bff00e988 */ /* 0x000fe20008000804 */
[----:B------:R-:W-:Y:S06]  /*0460*/  BAR.SYNC.DEFER_BLOCKING 0x0 ;  /* 0x0000000000007b1d */ /* 0x000fec0000010000 */
[----:B------:R-:W-:Y:S02]  /*0470*/  @!P6 STS [UR4+0x3fc], RZ ;  /* 0x0003fcffff00e988 */ /* 0x000fe40008000804 */
[----:B------:R-:W-:Y:S06]  /*0480*/  BAR.SYNC.DEFER_BLOCKING 0x0 ;  /* 0x0000000000007b1d */ /* 0x000fec0000010000 */
[----:B------:R-:W-:Y:S04]  /*0490*/  @!P6 LDS R12, [UR4+0x1fc] ;  /* 0x0001fc04ff0ce984 */ /* 0x000fe80008000800 */
[----:B------:R-:W0:Y:S02]  /*04a0*/  @!P6 LDS R13, [UR4+0x3fc] ;  /* 0x0003fc04ff0de984 */ /* 0x000e240008000800 */
[----:B0-----:R-:W-:-:S02]  /*04b0*/  @!P6 IMAD.IADD R12, R12, 0x1, R13 ;  /* 0x000000010c0ce824 */ /* 0x001fc400078e020d */
[----:B------:R-:W-:Y:S04]  /*04c0*/  @!P6 STS [UR4+0x1fc], R13 ;  /* 0x0001fc0dff00e988 */ /* 0x000fe80008000804 */
[----:B------:R-:W-:Y:S01]  /*04d0*/  @!P6 STS [UR4+0x3fc], R12 ;  /* 0x0003fc0cff00e988 */ /* 0x000fe20008000804 */
[----:B------:R-:W-:Y:S01]  /*04e0*/  BAR.SYNC.DEFER_BLOCKING 0x0 ;  /* 0x0000000000007b1d */ /* 0x000fe20000010000 */
[----:B------:R-:W-:-:S05]  /*04f0*/  ISETP.GT.U32.AND P6, PT, R2, 0x7f, PT ;  /* 0x0000007f0200780c */ /* 0x000fca0003fc4070 */
[----:B------:R-:W-:Y:S04]  /*0500*/  @!P5 LDS R14, [R10+-0x4] ;  /* 0xfffffc000a0ed984 */ /* 0x000fe80000000800 */
[----:B------:R-:W0:Y:S02]  /*0510*/  @!P5 LDS R11, [R10+0xfc] ;  /* 0x0000fc000a0bd984 */ /* 0x000e240000000800 */
[----:B0-----:R-:W-:Y:S02]  /*0520*/  @!P5 IADD3 R15, PT, PT, R14, R11, RZ ;  /* 0x0000000b0e0fd210 */ /* 0x001fe40007ffe0ff */
[----:B------:R-:W-:Y:S04]  /*0530*/  @!P5 STS [R10+-0x4], R11 ;  /* 0xfffffc0b0a00d388 */ /* 0x000fe80000000800 */
[----:B------:R-:W-:Y:S01]  /*0540*/  @!P5 STS [R10+0xfc], R15 ;  /* 0x0000fc0f0a00d388 */ /* 0x000fe20000000800 */
[----:B------:R-:W-:Y:S06]  /*0550*/  BAR.SYNC.DEFER_BLOCKING 0x0 ;  /* 0x0000000000007b1d */ /* 0x000fec0000010000 */
[----:B------:R-:W-:Y:S04]  /*0560*/  @!P4 LDS R14, [R9+-0x4] ;  /* 0xfffffc00090ec984 */ /* 0x000fe80000000800 */
[----:B------:R-:W0:Y:S02]  /*0570*/  @!P4 LDS R16, [R9+0x7c] ;  /* 0x00007c000910c984 */ /* 0x000e240000000800 */
[----:B0-----:R-:W-:-:S02]  /*0580*/  @!P4 IMAD.IADD R14, R14, 0x1, R16 ;  /* 0x000000010e0ec824 */ /* 0x001fc400078e0210 */
[----:B------:R-:W-:Y:S04]  /*0590*/  @!P4 STS [R9+-0x4], R16 ;  /* 0xfffffc100900c388 */ /* 0x000fe80000000800 */
[----:B------:R-:W-:Y:S01]  /*05a0*/  @!P4 STS [R9+0x7c], R14 ;  /* 0x00007c0e0900c388 */ /* 0x000fe20000000800 */
[----:B------:R-:W-:Y:S06]  /*05b0*/  BAR.SYNC.DEFER_BLOCKING 0x0 ;  /* 0x0000000000007b1d */ /* 0x000fec0000010000 */
[----:B------:R-:W-:Y:S04]  /*05c0*/  @!P3 LDS R12, [R8+-0x4] ;  /* 0xfffffc00080cb984 */ /* 0x000fe80000000800 */
[----:B------:R-:W0:Y:S02]  /*05d0*/  @!P3 LDS R13, [R8+0x3c] ;  /* 0x00003c00080db984 */ /* 0x000e240000000800 */
[----:B0-----:R-:W-:-:S02]  /*05e0*/  @!P3 IADD3 R11, PT, PT, R12, R13, RZ ;  /* 0x0000000d0c0bb210 */ /* 0x001fc40007ffe0ff */
        /* <DEDUP_REMOVED lines=13> */
[----:B------:R0:W-:Y:S01]  /*06c0*/  @!P1 STS [R6+0xc], R9 ;  /* 0x00000c0906009388 */ /* 0x0001e20000000800 */
[----:B------:R-:W-:Y:S08]  /*06d0*/  BAR.SYNC.DEFER_BLOCKING 0x0 ;  /* 0x0000000000007b1d */ /* 0x000ff00000010000 */
[----:B0-----:R-:W0:Y:S01]  /*06e0*/  LDC.64 R6, c[0x0][0x388] ;  /* 0x0000e200ff067b82 */ /* 0x001e220000000a00 */
[----:B------:R-:W-:Y:S04]  /*06f0*/  @!P0 LDS R8, [R5+-0x4] ;  /* 0xfffffc0005088984 */ /* 0x000fe80000000800 */
[----:B------:R-:W1:Y:S01]  /*0700*/  @!P0 LDS R11, [R5+0x4] ;  /* 0x00000400050b8984 */ /* 0x000e620000000800 */
[----:B0-----:R-:W-:-:S04]  /*0710*/  IMAD.WIDE R6, R0, 0x4, R6 ;  /* 0x0000000400067825 */ /* 0x001fc800078e0206 */
[----:B-1----:R-:W-:Y:S01]  /*0720*/  @!P0 IMAD.IADD R8, R8, 0x1, R11 ;  /* 0x0000000108088824 */ /* 0x002fe200078e020b */
[----:B------:R-:W-:Y:S04]  /*0730*/  @!P0 STS [R5+-0x4], R11 ;  /* 0xfffffc0b05008388 */ /* 0x000fe80000000800 */
[----:B------:R-:W-:Y:S01]  /*0740*/  @!P0 STS [R5+0x4], R8 ;  /* 0x0000040805008388 */ /* 0x000fe20000000800 */
[----:B------:R-:W-:Y:S06]  /*0750*/  BAR.SYNC.DEFER_BLOCKING 0x0 ;  /* 0x0000000000007b1d */ /* 0x000fec0000010000 */
[----:B------:R-:W-:Y:S04]  /*0760*/  @!P6 LDS R2, [R4] ;  /* 0x000000000402e984 */ /* 0x000fe80000000800 */
[----:B------:R-:W0:Y:S02]  /*0770*/  @!P6 LDS R13, [R4+0x4] ;  /* 0x00000400040de984 */ /* 0x000e240000000800 */
[----:B0-----:R-:W-:-:S02]  /*0780*/  @!P6 IADD3 R15, PT, PT, R2, R13, RZ ;  /* 0x0000000d020fe210 */ /* 0x001fc40007ffe0ff */
[----:B------:R-:W-:Y:S04]  /*0790*/  @!P6 STS [R4], R13 ;  /* 0x0000000d0400e388 */ /* 0x000fe80000000800 */
[----:B------:R-:W-:Y:S01]  /*07a0*/  @!P6 STS [R4+0x4], R15 ;  /* 0x0000040f0400e388 */ /* 0x000fe20000000800 */
[----:B------:R-:W-:Y:S06]  /*07b0*/  BAR.SYNC.DEFER_BLOCKING 0x0 ;  /* 0x0000000000007b1d */ /* 0x000fec0000010000 */
[----:B------:R-:W0:Y:S04]  /*07c0*/  LDS R3, [R3] ;  /* 0x0000000003037984 */ /* 0x000e280000000800 */
[----:B0-----:R-:W-:Y:S01]  /*07d0*/  STG.E desc[UR6][R6.64], R3 ;  /* 0x0000000306007986 */ /* 0x001fe2000c101906 */
[----:B------:R-:W-:Y:S05]  /*07e0*/  EXIT ;  /* 0x000000000000794d */ /* 0x000fea0003800000 */
.L_x_12:
        /* <DEDUP_REMOVED lines=9> */
.L_x_34:


//--------------------- .text._Z4histiPhPi        --------------------------
	.section	.text._Z4histiPhPi,"ax",@progbits
	.align	128
        .global         _Z4histiPhPi
        .type           _Z4histiPhPi,@function
        .size           _Z4histiPhPi,(.L_x_35 - _Z4histiPhPi)
        .other          _Z4histiPhPi,@"STO_CUDA_ENTRY STV_DEFAULT"
_Z4histiPhPi:
.text._Z4histiPhPi:
[----:B------:R-:W-:Y:S01]  /*0000*/  LDC R1, c[0x0][0x37c] ;  /* 0x0000df00ff017b82 */ /* 0x000fe20000000800 */
[----:B------:R-:W0:Y:S01]  /*0010*/  S2R R0, SR_CTAID.X ;  /* 0x0000000000007919 */ /* 0x000e220000002500 */
[----:B------:R-:W0:Y:S06]  /*0020*/  LDCU UR4, c[0x0][0x360] ;  /* 0x00006c00ff0477ac */ /* 0x000e2c0008000800 */
[----:B------:R-:W1:Y:S01]  /*0030*/  LDC R2, c[0x0][0x370] ;  /* 0x0000dc00ff027b82 */ /* 0x000e620000000800 */
[----:B------:R-:W-:Y:S01]  /*0040*/  BSSY.RECONVERGENT B0, `(.L_x_13) ;  /* 0x000004f000007945 */ /* 0x000fe20003800200 */
[----:B------:R-:W0:Y:S01]  /*0050*/  S2R R3, SR_TID.X ;  /* 0x0000000000037919 */ /* 0x000e220000002100 */
[----:B------:R-:W2:Y:S01]  /*0060*/  LDCU.64 UR6, c[0x0][0x358] ;  /* 0x00006b00ff0677ac */ /* 0x000ea20008000a00 */
[----:B0-----:R-:W-:-:S02]  /*0070*/  IMAD R0, R0, UR4, R3 ;  /* 0x0000000400007c24 */ /* 0x001fc4000f8e0203 */
[----:B-1----:R-:W-:-:S03]  /*0080*/  IMAD R3, R2, UR4, RZ ;  /* 0x0000000402037c24 */ /* 0x002fc6000f8e02ff */
[----:B------:R-:W-:-:S13]  /*0090*/  ISETP.GT.AND P0, PT, R0, 0xff, PT ;  /* 0x000000ff0000780c */ /* 0x000fda0003f04270 */
[----:B--2---:R-:W-:Y:S05]  /*00a0*/  @P0 BRA `(.L_x_14) ;  /* 0x0000000400200947 */ /* 0x004fea0003800000 */
[----:B------:R-:W0:Y:S01]  /*00b0*/  I2F.U32.RP R8, R3 ;  /* 0x0000000300087306 */ /* 0x000e220000209000 */
[C---:B------:R-:W-:Y:S01]  /*00c0*/  IMAD.IADD R2, R3.reuse, 0x1, R0 ;  /* 0x0000000103027824 */ /* 0x040fe200078e0200 */
[----:B------:R-:W-:Y:S01]  /*00d0*/  ISETP.NE.U32.AND P2, PT, R3, RZ, PT ;  /* 0x000000ff0300720c */ /* 0x000fe20003f45070 */
[----:B------:R-:W-:Y:S01]  /*00e0*/  IMAD.MOV R9, RZ, RZ, -R3 ;  /* 0x000000ffff097224 */ /* 0x000fe200078e0a03 */
[----:B------:R-:W-:Y:S02]  /*00f0*/  BSSY.RECONVERGENT B1, `(.L_x_15) ;  /* 0x000002b000017945 */ /* 0x000fe40003800200 */
[C---:B------:R-:W-:Y:S02]  /*0100*/  ISETP.GE.AND P0, PT, R2.reuse, 0x100, PT ;  /* 0x000001000200780c */ /* 0x040fe40003f06270 */
[----:B------:R-:W-:Y:S02]  /*0110*/  VIMNMX R7, PT, PT, R2, 0x100, !PT ;  /* 0x0000010002077848 */ /* 0x000fe40007fe0100 */
[----:B------:R-:W-:-:S04]  /*0120*/  SEL R6, RZ, 0x1, P0 ;  /* 0x00000001ff067807 */ /* 0x000fc80000000000 */
[----:B------:R-:W-:Y:S01]  /*0130*/  IADD3 R2, PT, PT, R7, -R2, -R6 ;  /* 0x8000000207027210 */ /* 0x000fe20007ffe806 */
[----:B0-----:R-:W0:Y:S02]  /*0140*/  MUFU.RCP R8, R8 ;  /* 0x0000000800087308 */ /* 0x001e240000001000 */
[----:B0-----:R-:W-:-:S06]  /*0150*/  VIADD R4, R8, 0xffffffe ;  /* 0x0ffffffe08047836 */ /* 0x001fcc0000000000 */
[----:B------:R0:W1:Y:S02]  /*0160*/  F2I.FTZ.U32.TRUNC.NTZ R5, R4 ;  /* 0x0000000400057305 */ /* 0x000064000021f000 */
[----:B0-----:R-:W-:Y:S02]  /*0170*/  IMAD.MOV.U32 R4, RZ, RZ, RZ ;  /* 0x000000ffff047224 */ /* 0x001fe400078e00ff */
[----:B-1----:R-:W-:-:S04]  /*0180*/  IMAD R9, R9, R5, RZ ;  /* 0x0000000509097224 */ /* 0x002fc800078e02ff */
[----:B------:R-:W-:-:S06]  /*0190*/  IMAD.HI.U32 R5, R5, R9, R4 ;  /* 0x0000000905057227 */ /* 0x000fcc00078e0004 */
[----:B------:R-:W-:-:S05]  /*01a0*/  IMAD.HI.U32 R5, R5, R2, RZ ;  /* 0x0000000205057227 */ /* 0x000fca00078e00ff */
[----:B------:R-:W-:-:S05]  /*01b0*/  IADD3 R4, PT, PT, -R5, RZ, RZ ;  /* 0x000000ff05047210 */ /* 0x000fca0007ffe1ff */
[----:B------:R-:W-:-:S05]  /*01c0*/  IMAD R2, R3, R4, R2 ;  /* 0x0000000403027224 */ /* 0x000fca00078e0202 */
[----:B------:R-:W-:-:S13]  /*01d0*/  ISETP.GE.U32.AND P0, PT, R2, R3, PT ;  /* 0x000000030200720c */ /* 0x000fda0003f06070 */
[----:B------:R-:W-:Y:S02]  /*01e0*/  @P0 IMAD.IADD R2, R2, 0x1, -R3 ;  /* 0x0000000102020824 */ /* 0x000fe400078e0a03 */
[----:B------:R-:W-:-:S03]  /*01f0*/  @P0 VIADD R5, R5, 0x1 ;  /* 0x0000000105050836 */ /* 0x000fc60000000000 */
[----:B------:R-:W-:-:S13]  /*0200*/  ISETP.GE.U32.AND P1, PT, R2, R3, PT ;  /* 0x000000030200720c */ /* 0x000fda0003f26070 */
[----:B------:R-:W-:Y:S01]  /*0210*/  @P1 VIADD R5, R5, 0x1 ;  /* 0x0000000105051836 */ /* 0x000fe20000000000 */
[----:B------:R-:W-:-:S05]  /*0220*/  @!P2 LOP3.LUT R5, RZ, R3, RZ, 0x33, !PT ;  /* 0x00000003ff05a212 */ /* 0x000fca00078e33ff */
[----:B------:R-:W-:-:S05]  /*0230*/  IMAD.IADD R5, R6, 0x1, R5 ;  /* 0x0000000106057824 */ /* 0x000fca00078e0205 */
[C---:B------:R-:W-:Y:S02]  /*0240*/  LOP3.LUT R2, R5.reuse, 0x3, RZ, 0xc0, !PT ;  /* 0x0000000305027812 */ /* 0x040fe400078ec0ff */
[----:B------:R-:W-:Y:S02]  /*0250*/  ISETP.GE.U32.AND P1, PT, R5, 0x3, PT ;  /* 0x000000030500780c */ /* 0x000fe40003f26070 */
[----:B------:R-:W-:Y:S02]  /*0260*/  ISETP.NE.AND P0, PT, R2, 0x3, PT ;  /* 0x000000030200780c */ /* 0x000fe40003f05270 */
[----:B------:R-:W-:-:S11]  /*0270*/  MOV R2, R0 ;  /* 0x0000000000027202 */ /* 0x000fd60000000f00 */
[----:B------:R-:W-:Y:S05]  /*0280*/  @!P0 BRA `(.L_x_16) ;  /* 0x0000000000448947 */ /* 0x000fea0003800000 */
[----:B------:R-:W0:Y:S01]  /*0290*/  S2UR UR5, SR_CgaCtaId ;  /* 0x00000000000579c3 */ /* 0x000e220000008800 */
[----:B------:R-:W-:Y:S01]  /*02a0*/  VIADD R2, R5, 0x1 ;  /* 0x0000000105027836 */ /* 0x000fe20000000000 */
[----:B------:R-:W-:-:S04]  /*02b0*/  UMOV UR4, 0x400 ;  /* 0x0000040000047882 */ /* 0x000fc80000000000 */
[----:B------:R-:W-:Y:S01]  /*02c0*/  LOP3.LUT R4, R2, 0x3, RZ, 0xc0, !PT ;  /* 0x0000000302047812 */ /* 0x000fe200078ec0ff */
[----:B------:R-:W-:Y:S01]  /*02d0*/  IMAD.MOV.U32 R2, RZ, RZ, R0 ;  /* 0x000000ffff027224 */ /* 0x000fe200078e0000 */
[----:B------:R-:W1:Y:S03]  /*02e0*/  LDC.64 R6, c[0x0][0x390] ;  /* 0x0000e400ff067b82 */ /* 0x000e660000000a00 */
[----:B------:R-:W-:Y:S01]  /*02f0*/  IMAD.MOV R9, RZ, RZ, -R4 ;  /* 0x000000ffff097224 */ /* 0x000fe200078e0a04 */
[----:B0-----:R-:W-:-:S06]  /*0300*/  ULEA UR4, UR5, UR4, 0x18 ;  /* 0x0000000405047291 */ /* 0x001fcc000f8ec0ff */
[----:B------:R-:W-:-:S07]  /*0310*/  LEA R8, R0, UR4, 0x2 ;  /* 0x0000000400087c11 */ /* 0x000fce000f8e10ff */
.L_x_17:
[----:B-1----:R-:W-:Y:S01]  /*0320*/  IMAD.WIDE R4, R2, 0x4, R6 ;  /* 0x0000000402047825 */ /* 0x002fe200078e0206 */
[----:B------:R0:W-:Y:S03]  /*0330*/  STS [R8], RZ ;  /* 0x000000ff08007388 */ /* 0x0001e60000000800 */
[----:B------:R-:W-:Y:S01]  /*0340*/  VIADD R9, R9, 0x1 ;  /* 0x0000000109097836 */ /* 0x000fe20000000000 */
[----:B------:R2:W-:Y:S01]  /*0350*/  STG.E desc[UR6][R4.64], RZ ;  /* 0x000000ff04007986 */ /* 0x0005e2000c101906 */
[----:B------:R-:W-:-:S03]  /*0360*/  IMAD.IADD R2, R3, 0x1, R2 ;  /* 0x0000000103027824 */ /* 0x000fc600078e0202 */
[----:B------:R-:W-:Y:S02]  /*0370*/  ISETP.NE.AND P0, PT, R9, RZ, PT ;  /* 0x000000ff0900720c */ /* 0x000fe40003f05270 */
[----:B0-----:R-:W-:-:S11]  /*0380*/  LEA R8, R3, R8, 0x2 ;  /* 0x0000000803087211 */ /* 0x001fd600078e10ff */
[----:B--2---:R-:W-:Y:S05]  /*0390*/  @P0 BRA `(.L_x_17) ;  /* 0xfffffffc00e00947 */ /* 0x004fea000383ffff */
.L_x_16:
[----:B------:R-:W-:Y:S05]  /*03a0*/  BSYNC.RECONVERGENT B1 ;  /* 0x0000000000017941 */ /* 0x000fea0003800200 */
.L_x_15:
[----:B------:R-:W-:Y:S05]  /*03b0*/  @!P1 BRA `(.L_x_14) ;  /* 0x00000000005c9947 */ /* 0x000fea0003800000 */
[----:B------:R-:W0:Y:S01]  /*03c0*/  S2R R7, SR_CgaCtaId ;  /* 0x0000000000077919 */ /* 0x000e220000008800 */
[----:B------:R-:W1:Y:S01]  /*03d0*/  LDC.64 R4, c[0x0][0x390] ;  /* 0x0000e400ff047b82 */ /* 0x000e620000000a00 */
[----:B------:R-:W-:-:S04]  /*03e0*/  MOV R6, 0x400 ;  /* 0x0000040000067802 */ /* 0x000fc80000000f00 */
[----:B0-----:R-:W-:-:S07]  /*03f0*/  LEA R17, R7, R6, 0x18 ;  /* 0x0000000607117211 */ /* 0x001fce00078ec0ff */
.L_x_18:
[----:B01----:R-:W-:-:S04]  /*0400*/  IMAD.WIDE R12, R2, 0x4, R4 ;  /* 0x00000004020c7825 */ /* 0x003fc800078e0204 */
[----:B------:R-:W-:Y:S01]  /*0410*/  IMAD R14, R2, 0x4, R17 ;  /* 0x00000004020e7824 */ /* 0x000fe200078e0211 */
[----:B------:R0:W-:Y:S01]  /*0420*/  STG.E desc[UR6][R12.64], RZ ;  /* 0x000000ff0c007986 */ /* 0x0001e2000c101906 */
[----:B------:R-:W-:-:S03]  /*0430*/  IMAD.WIDE R6, R3, 0x4, R12 ;  /* 0x0000000403067825 */ /* 0x000fc600078e020c */
[----:B------:R0:W-:Y:S01]  /*0440*/  STS [R14], RZ ;  /* 0x000000ff0e007388 */ /* 0x0001e20000000800 */
[C---:B------:R-:W-:Y:S02]  /*0450*/  IMAD R16, R3.reuse, 0x4, R14 ;  /* 0x0000000403107824 */ /* 0x040fe400078e020e */
[C---:B------:R-:W-:Y:S01]  /*0460*/  IMAD.WIDE R8, R3.reuse, 0x4, R6 ;  /* 0x0000000403087825 */ /* 0x040fe200078e0206 */
[----:B------:R0:W-:Y:S03]  /*0470*/  STG.E desc[UR6][R6.64], RZ ;  /* 0x000000ff06007986 */ /* 0x0001e6000c101906 */
[C---:B------:R-:W-:Y:S01]  /*0480*/  IMAD R18, R3.reuse, 0x4, R16 ;  /* 0x0000000403127824 */ /* 0x040fe200078e0210 */
[----:B------:R0:W-:Y:S01]  /*0490*/  STS [R16], RZ ;  /* 0x000000ff10007388 */ /* 0x0001e20000000800 */
[----:B------:R-:W-:-:S03]  /*04a0*/  IMAD.WIDE R10, R3, 0x4, R8 ;  /* 0x00000004030a7825 */ /* 0x000fc600078e0208 */
[C---:B------:R-:W-:Y:S01]  /*04b0*/  LEA R15, R3.reuse, R18, 0x2 ;  /* 0x00000012030f7211 */ /* 0x040fe200078e10ff */
[----:B------:R0:W-:Y:S01]  /*04c0*/  STG.E desc[UR6][R8.64], RZ ;  /* 0x000000ff08007986 */ /* 0x0001e2000c101906 */
[----:B------:R-:W-:-:S03]  /*04d0*/  IMAD R2, R3, 0x4, R2 ;  /* 0x0000000403027824 */ /* 0x000fc600078e0202 */
[----:B------:R0:W-:Y:S02]  /*04e0*/  STS [R18], RZ ;  /* 0x000000ff12007388 */ /* 0x0001e40000000800 */
[----:B------:R-:W-:Y:S02]  /*04f0*/  ISETP.GE.AND P0, PT, R2, 0x100, PT ;  /* 0x000001000200780c */ /* 0x000fe40003f06270 */
[----:B------:R0:W-:Y:S04]  /*0500*/  STG.E desc[UR6][R10.64], RZ ;  /* 0x000000ff0a007986 */ /* 0x0001e8000c101906 */
[----:B------:R0:W-:Y:S07]  /*0510*/  STS [R15], RZ ;  /* 0x000000ff0f007388 */ /* 0x0001ee0000000800 */
[----:B------:R-:W-:Y:S05]  /*0520*/  @!P0 BRA `(.L_x_18) ;  /* 0xfffffffc00b48947 */ /* 0x000fea000383ffff */
.L_x_14:
[----:B------:R-:W-:Y:S05]  /*0530*/  BSYNC.RECONVERGENT B0 ;  /* 0x0000000000007941 */ /* 0x000fea0003800200 */
.L_x_13:
[----:B------:R-:W1:Y:S01]  /*0540*/  LDCU UR4, c[0x0][0x380] ;  /* 0x00007000ff0477ac */ /* 0x000e620008000800 */
[----:B------:R-:W-:Y:S01]  /*0550*/  BSSY.RECONVERGENT B0, `(.L_x_19) ;  /* 0x0000051000007945 */ /* 0x000fe20003800200 */
[----:B------:R-:W2:Y:S01]  /*0560*/  LDCU.64 UR8, c[0x0][0x388] ;  /* 0x00007100ff0877ac */ /* 0x000ea20008000a00 */
[----:B------:R-:W3:Y:S01]  /*0570*/  LDCU.64 UR10, c[0x0][0x388] ;  /* 0x00007100ff0a77ac */ /* 0x000ee20008000a00 */
[----:B------:R-:W-:Y:S01]  /*0580*/  BAR.SYNC.DEFER_BLOCKING 0x0 ;  /* 0x0000000000007b1d */ /* 0x000fe20000010000 */
[----:B-1----:R-:W-:-:S13]  /*0590*/  ISETP.GE.AND P0, PT, R0, UR4, PT ;  /* 0x0000000400007c0c */ /* 0x002fda000bf06270 */
[----:B--23--:R-:W-:Y:S05]  /*05a0*/  @P0 BRA `(.L_x_20) ;  /* 0x00000004002c0947 */ /* 0x00cfea0003800000 */
[----:B0-----:R-:W0:Y:S01]  /*05b0*/  I2F.U32.RP R8, R3 ;  /* 0x0000000300087306 */ /* 0x001e220000209000 */
[C---:B------:R-:W-:Y:S01]  /*05c0*/  IMAD.IADD R6, R3.reuse, 0x1, R0 ;  /* 0x0000000103067824 */ /* 0x040fe200078e0200 */
[----:B------:R-:W-:Y:S01]  /*05d0*/  ISETP.NE.U32.AND P2, PT, R3, RZ, PT ;  /* 0x000000ff0300720c */ /* 0x000fe20003f45070 */
[----:B------:R-:W-:Y:S01]  /*05e0*/  IMAD.MOV R9, RZ, RZ, -R3 ;  /* 0x000000ffff097224 */ /* 0x000fe200078e0a03 */
[----:B------:R-:W-:Y:S02]  /*05f0*/  BSSY.RECONVERGENT B1, `(.L_x_21) ;  /* 0x000002a000017945 */ /* 0x000fe40003800200 */
[C---:B------:R-:W-:Y:S02]  /*0600*/  ISETP.GE.AND P0, PT, R6.reuse, UR4, PT ;  /* 0x0000000406007c0c */ /* 0x040fe4000bf06270 */
[----:B------:R-:W-:Y:S02]  /*0610*/  VIMNMX R2, PT, PT, R6, UR4, !PT ;  /* 0x0000000406027c48 */ /* 0x000fe4000ffe0100 */
[----:B------:R-:W-:-:S04]  /*0620*/  SEL R7, RZ, 0x1, P0 ;  /* 0x00000001ff077807 */ /* 0x000fc80000000000 */
[----:B------:R-:W-:Y:S01]  /*0630*/  IADD3 R2, PT, PT, R2, -R6, -R7 ;  /* 0x8000000602027210 */ /* 0x000fe20007ffe807 */
[----:B0-----:R-:W0:Y:S02]  /*0640*/  MUFU.RCP R8, R8 ;  /* 0x0000000800087308 */ /* 0x001e240000001000 */
[----:B0-----:R-:W-:-:S06]  /*0650*/  VIADD R4, R8, 0xffffffe ;  /* 0x0ffffffe08047836 */ /* 0x001fcc0000000000 */
[----:B------:R0:W1:Y:S02]  /*0660*/  F2I.FTZ.U32.TRUNC.NTZ R5, R4 ;  /* 0x0000000400057305 */ /* 0x000064000021f000 */
[----:B0-----:R-:W-:Y:S02]  /*0670*/  HFMA2 R4, -RZ, RZ, 0, 0 ;  /* 0x00000000ff047431 */ /* 0x001fe400000001ff */
[----:B-1----:R-:W-:-:S04]  /*0680*/  IMAD R9, R9, R5, RZ ;  /* 0x0000000509097224 */ /* 0x002fc800078e02ff */
[----:B------:R-:W-:-:S06]  /*0690*/  IMAD.HI.U32 R9, R5, R9, R4 ;  /* 0x0000000905097227 */ /* 0x000fcc00078e0004 */
[----:B------:R-:W-:-:S04]  /*06a0*/  IMAD.HI.U32 R4, R9, R2, RZ ;  /* 0x0000000209047227 */ /* 0x000fc800078e00ff */
[----:B------:R-:W-:-:S04]  /*06b0*/  IMAD.MOV R5, RZ, RZ, -R4 ;  /* 0x000000ffff057224 */ /* 0x000fc800078e0a04 */
[----:B------:R-:W-:-:S05]  /*06c0*/  IMAD R2, R3, R5, R2 ;  /* 0x0000000503027224 */ /* 0x000fca00078e0202 */
[----:B------:R-:W-:-:S13]  /*06d0*/  ISETP.GE.U32.AND P0, PT, R2, R3, PT ;  /* 0x000000030200720c */ /* 0x000fda0003f06070 */
[----:B------:R-:W-:Y:S02]  /*06e0*/  @P0 IMAD.IADD R2, R2, 0x1, -R3 ;  /* 0x0000000102020824 */ /* 0x000fe400078e0a03 */
[----:B------:R-:W-:-:S03]  /*06f0*/  @P0 VIADD R4, R4, 0x1 ;  /* 0x0000000104040836 */ /* 0x000fc60000000000 */
[----:B------:R-:W-:-:S13]  /*0700*/  ISETP.GE.U32.AND P1, PT, R2, R3, PT ;  /* 0x000000030200720c */ /* 0x000fda0003f26070 */
[----:B------:R-:W-:Y:S01]  /*0710*/  @P1 VIADD R4, R4, 0x1 ;  /* 0x0000000104041836 */ /* 0x000fe20000000000 */
[----:B------:R-:W-:-:S04]  /*0720*/  @!P2 LOP3.LUT R4, RZ, R3, RZ, 0x33, !PT ;  /* 0x00000003ff04a212 */ /* 0x000fc800078e33ff */
[----:B------:R-:W-:-:S04]  /*0730*/  IADD3 R4, PT, PT, R7, R4, RZ ;  /* 0x0000000407047210 */ /* 0x000fc80007ffe0ff */
[C---:B------:R-:W-:Y:S02]  /*0740*/  LOP3.LUT R2, R4.reuse, 0x3, RZ, 0xc0, !PT ;  /* 0x0000000304027812 */ /* 0x040fe400078ec0ff */
[----:B------:R-:W-:Y:S02]  /*0750*/  ISETP.GE.U32.AND P0, PT, R4, 0x3, PT ;  /* 0x000000030400780c */ /* 0x000fe40003f06070 */
[----:B------:R-:W-:Y:S01]  /*0760*/  ISETP.NE.AND P1, PT, R2, 0x3, PT ;  /* 0x000000030200780c */ /* 0x000fe20003f25270 */
[----:B------:R-:W-:-:S12]  /*0770*/  IMAD.MOV.U32 R2, RZ, RZ, R0 ;  /* 0x000000ffff027224 */ /* 0x000fd800078e0000 */
[----:B------:R-:W-:Y:S05]  /*0780*/  @!P1 BRA `(.L_x_22) ;  /* 0x0000000000409947 */ /* 0x000fea0003800000 */
[----:B------:R-:W0:Y:S01]  /*0790*/  S2R R6, SR_CgaCtaId ;  /* 0x0000000000067919 */ /* 0x000e220000008800 */
[----:B------:R-:W-:Y:S01]  /*07a0*/  VIADD R2, R4, 0x1 ;  /* 0x0000000104027836 */ /* 0x000fe20000000000 */
[----:B------:R-:W-:-:S04]  /*07b0*/  MOV R5, 0x400 ;  /* 0x0000040000057802 */ /* 0x000fc80000000f00 */
[----:B------:R-:W-:Y:S01]  /*07c0*/  LOP3.LUT R4, R2, 0x3, RZ, 0xc0, !PT ;  /* 0x0000000302047812 */ /* 0x000fe200078ec0ff */
[----:B------:R-:W-:Y:S01]  /*07d0*/  IMAD.MOV.U32 R2, RZ, RZ, R0 ;  /* 0x000000ffff027224 */ /* 0x000fe200078e0000 */
[----:B0-----:R-:W-:Y:S02]  /*07e0*/  LEA R9, R6, R5, 0x18 ;  /* 0x0000000506097211 */ /* 0x001fe400078ec0ff */
[----:B------:R-:W-:-:S07]  /*07f0*/  IADD3 R6, PT, PT, -R4, RZ, RZ ;  /* 0x000000ff04067210 */ /* 0x000fce0007ffe1ff */
.L_x_23:
[----:B------:R-:W-:-:S04]  /*0800*/  IADD3 R4, P1, PT, R2, UR8, RZ ;  /* 0x0000000802047c10 */ /* 0x000fc8000ff3e0ff */
[----:B------:R-:W-:-:S05]  /*0810*/  LEA.HI.X.SX32 R5, R2, UR9, 0x1, P1 ;  /* 0x0000000902057c11 */ /* 0x000fca00088f0eff */
[----:B------:R-:W2:Y:S01]  /*0820*/  LDG.E.U8 R4, desc[UR6][R4.64] ;  /* 0x0000000604047981 */ /* 0x000ea2000c1e1100 */
[----:B------:R-:W-:Y:S02]  /*0830*/  VIADD R6, R6, 0x1 ;  /* 0x0000000106067836 */ /* 0x000fe40000000000 */
[----:B------:R-:W-:-:S03]  /*0840*/  IMAD.IADD R2, R3, 0x1, R2 ;  /* 0x0000000103027824 */ /* 0x000fc600078e0202 */
[----:B------:R-:W-:Y:S01]  /*0850*/  ISETP.NE.AND P1, PT, R6, RZ, PT ;  /* 0x000000ff0600720c */ /* 0x000fe20003f25270 */
[----:B0-2---:R-:W-:-:S05]  /*0860*/  IMAD R7, R4, 0x4, R9 ;  /* 0x0000000404077824 */ /* 0x005fca00078e0209 */
[----:B------:R0:W-:Y:S07]  /*0870*/  ATOMS.POPC.INC.32 RZ, [R7+URZ] ;  /* 0x0000000007ff7f8c */ /* 0x0001ee000d8000ff */
[----:B------:R-:W-:Y:S05]  /*0880*/  @P1 BRA `(.L_x_23) ;  /* 0xfffffffc00dc1947 */ /* 0x000fea000383ffff */
.L_x_22:
[----:B------:R-:W-:Y:S05]  /*0890*/  BSYNC.RECONVERGENT B1 ;  /* 0x0000000000017941 */ /* 0x000fea0003800200 */
.L_x_21:
[----:B------:R-:W-:Y:S05]  /*08a0*/  @!P0 BRA `(.L_x_20) ;  /* 0x00000000006c8947 */ /* 0x000fea0003800000 */
[----:B------:R-:W1:Y:S01]  /*08b0*/  S2R R5, SR_CgaCtaId ;  /* 0x0000000000057919 */ /* 0x000e620000008800 */
[----:B------:R-:W-:Y:S02]  /*08c0*/  MOV R4, 0x400 ;  /* 0x0000040000047802 */ /* 0x000fe40000000f00 */
[----:B------:R-:W-:Y:S02]  /*08d0*/  SHF.R.S32.HI R17, RZ, 0x1f, R3 ;  /* 0x0000001fff117819 */ /* 0x000fe40000011403 */
[----:B-1----:R-:W-:-:S07]  /*08e0*/  LEA R19, R5, R4, 0x18 ;  /* 0x0000000405137211 */ /* 0x002fce00078ec0ff */
.L_x_24:
[----:B------:R-:W-:-:S04]  /*08f0*/  IADD3 R10, P0, PT, R2, UR10, RZ ;  /* 0x0000000a020a7c10 */ /* 0x000fc8000ff1e0ff */
[----:B------:R-:W-:Y:S02]  /*0900*/  LEA.HI.X.SX32 R11, R2, UR11, 0x1, P0 ;  /* 0x0000000b020b7c11 */ /* 0x000fe400080f0eff */
[----:B------:R-:W-:-:S03]  /*0910*/  IADD3 R4, P0, PT, R3, R10, RZ ;  /* 0x0000000a03047210 */ /* 0x000fc60007f1e0ff */
[----:B------:R-:W2:Y:S01]  /*0920*/  LDG.E.U8 R10, desc[UR6][R10.64] ;  /* 0x000000060a0a7981 */ /* 0x000ea2000c1e1100 */
[----:B------:R-:W-:Y:S02]  /*0930*/  IADD3.X R5, PT, PT, R17, R11, RZ, P0, !PT ;  /* 0x0000000b11057210 */ /* 0x000fe400007fe4ff */
[----:B------:R-:W-:-:S03]  /*0940*/  IADD3 R6, P0, PT, R3, R4, RZ ;  /* 0x0000000403067210 */ /* 0x000fc60007f1e0ff */
[----:B------:R-:W3:Y:S02]  /*0950*/  LDG.E.U8 R4, desc[UR6][R4.64] ;  /* 0x0000000604047981 */ /* 0x000ee4000c1e1100 */
[----:B0-----:R-:W-:Y:S01]  /*0960*/  IMAD.X R7, R17, 0x1, R5, P0 ;  /* 0x0000000111077824 */ /* 0x001fe200000e0605 */
[----:B------:R-:W-:-:S04]  /*0970*/  IADD3 R8, P0, PT, R3, R6, RZ ;  /* 0x0000000603087210 */ /* 0x000fc80007f1e0ff */
[----:B------:R-:W4:Y:S01]  /*0980*/  LDG.E.U8 R6, desc[UR6][R6.64] ;  /* 0x0000000606067981 */ /* 0x000f22000c1e1100 */
[----:B------:R-:W-:-:S05]  /*0990*/  IMAD.X R9, R17, 0x1, R7, P0 ;  /* 0x0000000111097824 */ /* 0x000fca00000e0607 */
[----:B------:R-:W5:Y:S01]  /*09a0*/  LDG.E.U8 R8, desc[UR6][R8.64] ;  /* 0x0000000608087981 */ /* 0x000f62000c1e1100 */
[----:B------:R-:W-:-:S05]  /*09b0*/  IMAD R2, R3, 0x4, R2 ;  /* 0x0000000403027824 */ /* 0x000fca00078e0202 */
[----:B------:R-:W-:Y:S01]  /*09c0*/  ISETP.GE.AND P0, PT, R2, UR4, PT ;  /* 0x0000000402007c0c */ /* 0x000fe2000bf06270 */
[----:B-12---:R-:W-:-:S05]  /*09d0*/  IMAD R12, R10, 0x4, R19 ;  /* 0x000000040a0c7824 */ /* 0x006fca00078e0213 */
[----:B------:R1:W-:Y:S01]  /*09e0*/  ATOMS.POPC.INC.32 RZ, [R12+URZ] ;  /* 0x000000000cff7f8c */ /* 0x0003e2000d8000ff */
[----:B---3--:R-:W-:-:S05]  /*09f0*/  LEA R13, R4, R19, 0x2 ;  /* 0x00000013040d7211 */ /* 0x008fca00078e10ff */
[----:B------:R1:W-:Y:S01]  /*0a00*/  ATOMS.POPC.INC.32 RZ, [R13+URZ] ;  /* 0x000000000dff7f8c */ /* 0x0003e2000d8000ff */
[----:B----4-:R-:W-:-:S05]  /*0a10*/  IMAD R14, R6, 0x4, R19 ;  /* 0x00000004060e7824 */ /* 0x010fca00078e0213 */
[----:B------:R1:W-:Y:S01]  /*0a20*/  ATOMS.POPC.INC.32 RZ, [R14+URZ] ;  /* 0x000000000eff7f8c */ /* 0x0003e2000d8000ff */
[----:B-----5:R-:W-:-:S05]  /*0a30*/  IMAD R15, R8, 0x4, R19 ;  /* 0x00000004080f7824 */ /* 0x020fca00078e0213 */
[----:B------:R1:W-:Y:S01]  /*0a40*/  ATOMS.POPC.INC.32 RZ, [R15+URZ] ;  /* 0x000000000fff7f8c */ /* 0x0003e2000d8000ff */
[----:B------:R-:W-:Y:S05]  /*0a50*/  @!P0 BRA `(.L_x_24) ;  /* 0xfffffffc00a48947 */ /* 0x000fea000383ffff */
.L_x_20:
[----:B------:R-:W-:Y:S05]  /*0a60*/  BSYNC.RECONVERGENT B0 ;  /* 0x0000000000007941 */ /* 0x000fea0003800200 */
.L_x_19:
[----:B------:R-:W-:Y:S01]  /*0a70*/  BAR.SYNC.DEFER_BLOCKING 0x0 ;  /* 0x0000000000007b1d */ /* 0x000fe20000010000 */
[----:B------:R-:W-:-:S05]  /*0a80*/  ISETP.GT.AND P0, PT, R0, 0xff, PT ;  /* 0x000000ff0000780c */ /* 0x000fca0003f04270 */
[----:B------:R-:W-:Y:S08]  /*0a90*/  BSSY.RECONVERGENT B0, `(.L_x_25) ;  /* 0x0000048000007945 */ /* 0x000ff00003800200 */
[----:B------:R-:W-:Y:S05]  /*0aa0*/  @P0 BRA `(.L_x_26) ;  /* 0x0000000400180947 */ /* 0x000fea0003800000 */
[----:B0-----:R-:W0:Y:S01]  /*0ab0*/  I2F.U32.RP R8, R3 ;  /* 0x0000000300087306 */ /* 0x001e220000209000 */
        /* <DEDUP_REMOVED lines=9> */
[----:B0-----:R-:W-:-:S06]  /*0b50*/  IADD3 R4, PT, PT, R8, 0xffffffe, RZ ;  /* 0x0ffffffe08047810 */ /* 0x001fcc0007ffe0ff */
[----:B------:R0:W2:Y:S02]  /*0b60*/  F2I.FTZ.U32.TRUNC.NTZ R5, R4 ;  /* 0x0000000400057305 */ /* 0x0000a4000021f000 */
[----:B0-----:R-:W-:Y:S02]  /*0b70*/  IMAD.MOV.U32 R4, RZ, RZ, RZ ;  /* 0x000000ffff047224 */ /* 0x001fe400078e00ff */
[----:B--2---:R-:W-:-:S04]  /*0b80*/  IMAD R9, R9, R5, RZ ;  /* 0x0000000509097224 */ /* 0x004fc800078e02ff */
        /* <DEDUP_REMOVED lines=13> */
[----:B------:R-:W-:-:S13]  /*0c60*/  ISETP.NE.AND P0, PT, R4, 0x3, PT ;  /* 0x000000030400780c */ /* 0x000fda0003f05270 */
[----:B------:R-:W-:Y:S05]  /*0c70*/  @!P0 BRA `(.L_x_28) ;  /* 0x0000000000408947 */ /* 0x000fea0003800000 */
[----:B------:R-:W0:Y:S01]  /*0c80*/  S2UR UR5, SR_CgaCtaId ;  /* 0x00000000000579c3 */ /* 0x000e220000008800 */
[----:B------:R-:W-:Y:S01]  /*0c90*/  VIADD R2, R2, 0x1 ;  /* 0x0000000102027836 */ /* 0x000fe20000000000 */
[----:B------:R-:W-:-:S04]  /*0ca0*/  UMOV UR4, 0x400 ;  /* 0x0000040000047882 */ /* 0x000fc80000000000 */
[----:B------:R-:W-:Y:S02]  /*0cb0*/  LOP3.LUT R2, R2, 0x3, RZ, 0xc0, !PT ;  /* 0x0000000302027812 */ /* 0x000fe400078ec0ff */
[----:B------:R-:W2:Y:S03]  /*0cc0*/  LDC.64 R6, c[0x0][0x390] ;  /* 0x0000e400ff067b82 */ /* 0x000ea60000000a00 */
[----:B------:R-:W-:Y:S01]  /*0cd0*/  IMAD.MOV R8, RZ, RZ, -R2 ;  /* 0x000000ffff087224 */ /* 0x000fe200078e0a02 */
[----:B0-----:R-:W-:-:S06]  /*0ce0*/  ULEA UR4, UR5, UR4, 0x18 ;  /* 0x0000000405047291 */ /* 0x001fcc000f8ec0ff */
[----:B------:R-:W-:-:S07]  /*0cf0*/  LEA R2, R0, UR4, 0x2 ;  /* 0x0000000400027c11 */ /* 0x000fce000f8e10ff */
.L_x_29:
[----:B0-----:R0:W3:Y:S01]  /*0d00*/  LDS R9, [R2] ;  /* 0x0000000002097984 */ /* 0x0010e20000000800 */
[----:B------:R-:W-:Y:S02]  /*0d10*/  VIADD R8, R8, 0x1 ;  /* 0x0000000108087836 */ /* 0x000fe40000000000 */
[----:B--2---:R-:W-:-:S03]  /*0d20*/  IMAD.WIDE R4, R0, 0x4, R6 ;  /* 0x0000000400047825 */ /* 0x004fc600078e0206 */
[----:B------:R-:W-:Y:S02]  /*0d30*/  ISETP.NE.AND P0, PT, R8, RZ, PT ;  /* 0x000000ff0800720c */ /* 0x000fe40003f05270 */
[C---:B------:R-:W-:Y:S01]  /*0d40*/  IADD3 R0, PT, PT, R3.reuse, R0, RZ ;  /* 0x0000000003007210 */ /* 0x040fe20007ffe0ff */
[----:B0-----:R-:W-:Y:S01]  /*0d50*/  IMAD R2, R3, 0x4, R2 ;  /* 0x0000000403027824 */ /* 0x001fe200078e0202 */
[----:B---3--:R0:W-:Y:S09]  /*0d60*/  REDG.E.ADD.STRONG.GPU desc[UR6][R4.64], R9 ;  /* 0x000000090400798e */ /* 0x0081f2000c12e106 */
[----:B------:R-:W-:Y:S05]  /*0d70*/  @P0 BRA `(.L_x_29) ;  /* 0xfffffffc00e00947 */ /* 0x000fea000383ffff */
.L_x_28:
[----:B------:R-:W-:Y:S05]  /*0d80*/  BSYNC.RECONVERGENT B1 ;  /* 0x0000000000017941 */ /* 0x000fea0003800200 */
.L_x_27:
[----:B------:R-:W-:Y:S05]  /*0d90*/  @!P1 BRA `(.L_x_26) ;  /* 0x00000000005c9947 */ /* 0x000fea0003800000 */
[----:B------:R-:W2:Y:S01]  /*0da0*/  S2R R7, SR_CgaCtaId ;  /* 0x0000000000077919 */ /* 0x000ea20000008800 */
[----:B0-----:R-:W0:Y:S01]  /*0db0*/  LDC.64 R4, c[0x0][0x390] ;  /* 0x0000e400ff047b82 */ /* 0x001e220000000a00 */
[----:B------:R-:W-:-:S04]  /*0dc0*/  MOV R2, 0x400 ;  /* 0x0000040000027802 */ /* 0x000fc80000000f00 */
[----:B--2---:R-:W-:-:S07]  /*0dd0*/  LEA R23, R7, R2, 0x18 ;  /* 0x0000000207177211 */ /* 0x004fce00078ec0ff */
.L_x_30:
[C---:B------:R-:W-:Y:S02]  /*0de0*/  IMAD R2, R0.reuse, 0x4, R23 ;  /* 0x0000000400027824 */ /* 0x040fe400078e0217 */
[----:B01--4-:R-:W-:-:S03]  /*0df0*/  IMAD.WIDE R12, R0, 0x4, R4 ;  /* 0x00000004000c7825 */ /* 0x013fc600078e0204 */
[----:B------:R-:W0:Y:S01]  /*0e00*/  LDS R15, [R2] ;  /* 0x00000000020f7984 */ /* 0x000e220000000800 */
[C---:B------:R-:W-:Y:S02]  /*0e10*/  IMAD R14, R3.reuse, 0x4, R2 ;  /* 0x00000004030e7824 */ /* 0x040fe400078e0202 */
[----:B------:R-:W-:-:S03]  /*0e20*/  IMAD.WIDE R6, R3, 0x4, R12 ;  /* 0x0000000403067825 */ /* 0x000fc600078e020c */
[C---:B------:R-:W-:Y:S01]  /*0e30*/  LEA R16, R3.reuse, R14, 0x2 ;  /* 0x0000000e03107211 */ /* 0x040fe200078e10ff */
[----:B------:R-:W1:Y:S01]  /*0e40*/  LDS R17, [R14] ;  /* 0x000000000e117984 */ /* 0x000e620000000800 */
[C---:B------:R-:W-:Y:S02]  /*0e50*/  IMAD R0, R3.reuse, 0x4, R0 ;  /* 0x0000000403007824 */ /* 0x040fe400078e0200 */
[C---:B------:R-:W-:Y:S01]  /*0e60*/  IMAD.WIDE R8, R3.reuse, 0x4, R6 ;  /* 0x0000000403087825 */ /* 0x040fe200078e0206 */
[----:B------:R-:W2:Y:S03]  /*0e70*/  LDS R19, [R16] ;  /* 0x0000000010137984 */ /* 0x000ea60000000800 */
[C---:B------:R-:W-:Y:S01]  /*0e80*/  IMAD R18, R3.reuse, 0x4, R16 ;  /* 0x0000000403127824 */ /* 0x040fe200078e0210 */
[----:B------:R-:W-:Y:S01]  /*0e90*/  ISETP.GE.AND P0, PT, R0, 0x100, PT ;  /* 0x000001000000780c */ /* 0x000fe20003f06270 */
[----:B------:R-:W-:-:S03]  /*0ea0*/  IMAD.WIDE R10, R3, 0x4, R8 ;  /* 0x00000004030a7825 */ /* 0x000fc600078e0208 */
[----:B------:R-:W3:Y:S04]  /*0eb0*/  LDS R21, [R18] ;  /* 0x0000000012157984 */ /* 0x000ee80000000800 */
[----:B0-----:R4:W-:Y:S04]  /*0ec0*/  REDG.E.ADD.STRONG.GPU desc[UR6][R12.64], R15 ;  /* 0x0000000f0c00798e */ /* 0x0019e8000c12e106 */
[----:B-1----:R4:W-:Y:S04]  /*0ed0*/  REDG.E.ADD.STRONG.GPU desc[UR6][R6.64], R17 ;  /* 0x000000110600798e */ /* 0x0029e8000c12e106 */
[----:B--2---:R4:W-:Y:S04]  /*0ee0*/  REDG.E.ADD.STRONG.GPU desc[UR6][R8.64], R19 ;  /* 0x000000130800798e */ /* 0x0049e8000c12e106 */
[----:B---3--:R4:W-:Y:S01]  /*0ef0*/  REDG.E.ADD.STRONG.GPU desc[UR6][R10.64], R21 ;  /* 0x000000150a00798e */ /* 0x0089e2000c12e106 */
[----:B------:R-:W-:Y:S05]  /*0f00*/  @!P0 BRA `(.L_x_30) ;  /* 0xfffffffc00b48947 */ /* 0x000fea000383ffff */
.L_x_26:
[----:B------:R-:W-:Y:S05]  /*0f10*/  BSYNC.RECONVERGENT B0 ;  /* 0x0000000000007941 */ /* 0x000fea0003800200 */
.L_x_25:
[----:B------:R-:W-:Y:S06]  /*0f20*/  BAR.SYNC.DEFER_BLOCKING 0x0 ;  /* 0x0000000000007b1d */ /* 0x000fec0000010000 */
[----:B------:R-:W-:Y:S05]  /*0f30*/  EXIT ;  /* 0x000000000000794d */ /* 0x000fea0003800000 */
.L_x_31:
        /* <DEDUP_REMOVED lines=12> */
.L_x_35:


//--------------------- .nv.shared.reserved.0     --------------------------
	.section	.nv.shared.reserved.0,"aw",@nobits
	.weak		__nv_reservedSMEM_offset_0_alias
	.size		__nv_reservedSMEM_offset_0_alias, 0, 64
	.other		__nv_reservedSMEM_offset_0_alias,@"STO_CUDA_RESERVED_SHARED STV_DEFAULT"
__nv_reservedSMEM_offset_0_alias:
	.zero		0
	.zero		64


//--------------------- .nv.global                --------------------------
	.section	.nv.global,"aw",@nobits
.nv.global:
	.type		_ZN34_INTERNAL_dbfa20e2_4_k_cu_3c21bd136thrust24THRUST_300001_SM_1000_NS12placeholders2_8E,@object
	.size		_ZN34_INTERNAL_dbfa20e2_4_k_cu_3c21bd136thrust24THRUST_300001_SM_1000_NS12placeholders2_8E,(_ZN34_INTERNAL_dbfa20e2_4_k_cu_3c21bd134cuda3std3__436_GLOBAL__N__dbfa20e2_4_k_cu_3c21bd136ignoreE - _ZN34_INTERNAL_dbfa20e2_4_k_cu_3c21bd136thrust24THRUST_300001_SM_1000_NS12placeholders2_8E)
_ZN34_INTERNAL_dbfa20e2_4_k_cu_3c21bd136thrust24THRUST_300001_SM_1000_NS12placeholders2_8E:
	.zero		1
	.type		_ZN34_INTERNAL_dbfa20e2_4_k_cu_3c21bd134cuda3std3__436_GLOBAL__N__dbfa20e2_4_k_cu_3c21bd136ignoreE,@object
	.size		_ZN34_INTERNAL_dbfa20e2_4_k_cu_3c21bd134cuda3std3__436_GLOBAL__N__dbfa20e2_4_k_cu_3c21bd136ignoreE,(_ZN34_INTERNAL_dbfa20e2_4_k_cu_3c21bd134cuda3std6ranges3__45__cpo4dataE - _ZN34_INTERNAL_dbfa20e2_4_k_cu_3c21bd134cuda3std3__436_GLOBAL__N__dbfa20e2_4_k_cu_3c21bd136ignoreE)
_ZN34_INTERNAL_dbfa20e2_4_k_cu_3c21bd134cuda3std3__436_GLOBAL__N__dbfa20e2_4_k_cu_3c21bd136ignoreE:
	.zero		1
	.type		_ZN34_INTERNAL_dbfa20e2_4_k_cu_3c21bd134cuda3std6ranges3__45__cpo4dataE,@object
	.size		_ZN34_INTERNAL_dbfa20e2_4_k_cu_3c21bd134cuda3std6ranges3__45__cpo4dataE,(_ZN34_INTERNAL_dbfa20e2_4_k_cu_3c21bd136thrust24THRUST_300001_SM_1000_NS6system3cpp3parE - _ZN34_INTERNAL_dbfa20e2_4_k_cu_3c21bd134cuda3std6ranges3__45__cpo4dataE)
_ZN34_INTERNAL_dbfa20e2_4_k_cu_3c21bd134cuda3std6ranges3__45__cpo4dataE:
	.zero		1
	.type		_ZN34_INTERNAL_dbfa20e2_4_k_cu_3c21bd136thrust24THRUST_300001_SM_1000_NS6system3cpp3parE,@object
	.size		_ZN34_INTERNAL_dbfa20e2_4_k_cu_3c21bd136thrust24THRUST_300001_SM_1000_NS6system3cpp3parE,(_ZN34_INTERNAL_dbfa20e2_4_k_cu_3c21bd134cuda3std3__45__cpo5beginE - _ZN34_INTERNAL_dbfa20e2_4_k_cu_3c21bd136thrust24THRUST_300001_SM_1000_NS6system3cpp3parE)
_ZN34_INTERNAL_dbfa20e2_4_k_cu_3c21bd136thrust24THRUST_300001_SM_1000_NS6system3cpp3parE:
	.zero		1
	.type		_ZN34_INTERNAL_dbfa20e2_4_k_cu_3c21bd134cuda3std3__45__cpo5beginE,@object
	.size		_ZN34_INTERNAL_dbfa20e2_4_k_cu_3c21bd134cuda3std3__45__cpo5beginE,(_ZN34_INTERNAL_dbfa20e2_4_k_cu_3c21bd134cuda3std6ranges3__45__cpo5beginE - _ZN34_INTERNAL_dbfa20e2_4_k_cu_3c21bd134cuda3std3__45__cpo5beginE)
_ZN34_INTERNAL_dbfa20e2_4_k_cu_3c21bd134cuda3std3__45__cpo5beginE:
	.zero		1
	.type		_ZN34_INTERNAL_dbfa20e2_4_k_cu_3c21bd134cuda3std6ranges3__45__cpo5beginE,@object
	.size		_ZN34_INTERNAL_dbfa20e2_4_k_cu_3c21bd134cuda3std6ranges3__45__cpo5beginE,(_ZN34_INTERNAL_dbfa20e2_4_k_cu_3c21bd136thrust24THRUST_300001_SM_1000_NS6deviceE - _ZN34_INTERNAL_dbfa20e2_4_k_cu_3c21bd134cuda3std6ranges3__45__cpo5beginE)
_ZN34_INTERNAL_dbfa20e2_4_k_cu_3c21bd134cuda3std6ranges3__45__cpo5beginE:
	.zero		1
	.type		_ZN34_INTERNAL_dbfa20e2_4_k_cu_3c21bd136thrust24THRUST_300001_SM_1000_NS6deviceE,@object
	.size		_ZN34_INTERNAL_dbfa20e2_4_k_cu_3c21bd136thrust24THRUST_300001_SM_1000_NS6deviceE,(_ZN34_INTERNAL_dbfa20e2_4_k_cu_3c21bd134cuda3std3__47nulloptE - _ZN34_INTERNAL_dbfa20e2_4_k_cu_3c21bd136thrust24THRUST_300001_SM_1000_NS6deviceE)
_ZN34_INTERNAL_dbfa20e2_4_k_cu_3c21bd136thrust24THRUST_300001_SM_1000_NS6deviceE:
	.zero		1
	.type		_ZN34_INTERNAL_dbfa20e2_4_k_cu_3c21bd134cuda3std3__47nulloptE,@object
	.size		_ZN34_INTERNAL_dbfa20e2_4_k_cu_3c21bd134cuda3std3__47nulloptE,(_ZN34_INTERNAL_dbfa20e2_4_k_cu_3c21bd134cuda3std6ranges3__45__cpo8distanceE - _ZN34_INTERNAL_dbfa20e2_4_k_cu_3c21bd134cuda3std3__47nulloptE)
_ZN34_INTERNAL_dbfa20e2_4_k_cu_3c21bd134cuda3std3__47nulloptE:
	.zero		1
	.type		_ZN34_INTERNAL_dbfa20e2_4_k_cu_3c21bd134cuda3std6ranges3__45__cpo8distanceE,@object
	.size		_ZN34_INTERNAL_dbfa20e2_4_k_cu_3c21bd134cuda3std6ranges3__45__cpo8distanceE,(_ZN34_INTERNAL_dbfa20e2_4_k_cu_3c21bd136thrust24THRUST_300001_SM_1000_NS12placeholders2_4E - _ZN34_INTERNAL_dbfa20e2_4_k_cu_3c21bd134cuda3std6ranges3__45__cpo8distanceE)
_ZN34_INTERNAL_dbfa20e2_4_k_cu_3c21bd134cuda3std6ranges3__45__cpo8distanceE:
	.zero		1
	.type		_ZN34_INTERNAL_dbfa20e2_4_k_cu_3c21bd136thrust24THRUST_300001_SM_1000_NS12placeholders2_4E,@object
	.size		_ZN34_INTERNAL_dbfa20e2_4_k_cu_3c21bd136thrust24THRUST_300001_SM_1000_NS12placeholders2_4E,(_ZN34_INTERNAL_dbfa20e2_4_k_cu_3c21bd134cuda3std3__45__cpo6rbeginE - _ZN34_INTERNAL_dbfa20e2_4_k_cu_3c21bd136thrust24THRUST_300001_SM_1000_NS12placeholders2_4E)
_ZN34_INTERNAL_dbfa20e2_4_k_cu_3c21bd136thrust24THRUST_300001_SM_1000_NS12placeholders2_4E:
	.zero		1
	.type		_ZN34_INTERNAL_dbfa20e2_4_k_cu_3c21bd134cuda3std3__45__cpo6rbeginE,@object
	.size		_ZN34_INTERNAL_dbfa20e2_4_k_cu_3c21bd134cuda3std3__45__cpo6rbeginE,(_ZN34_INTERNAL_dbfa20e2_4_k_cu_3c21bd134cuda3std6ranges3__45__cpo7advanceE - _ZN34_INTERNAL_dbfa20e2_4_k_cu_3c21bd134cuda3std3__45__cpo6rbeginE)
_ZN34_INTERNAL_dbfa20e2_4_k_cu_3c21bd134cuda3std3__45__cpo6rbeginE:
	.zero		1
	.type		_ZN34_INTERNAL_dbfa20e2_4_k_cu_3c21bd134cuda3std6ranges3__45__cpo7advanceE,@object
	.size		_ZN34_INTERNAL_dbfa20e2_4_k_cu_3c21bd134cuda3std6ranges3__45__cpo7advanceE,(_ZN34_INTERNAL_dbfa20e2_4_k_cu_3c21bd136thrust24THRUST_300001_SM_1000_NS12placeholders3_10E - _ZN34_INTERNAL_dbfa20e2_4_k_cu_3c21bd134cuda3std6ranges3__45__cpo7advanceE)
_ZN34_INTERNAL_dbfa20e2_4_k_cu_3c21bd134cuda3std6ranges3__45__cpo7advanceE:
	.zero		1
	.type		_ZN34_INTERNAL_dbfa20e2_4_k_cu_3c21bd136thrust24THRUST_300001_SM_1000_NS12placeholders3_10E,@object
	.size		_ZN34_INTERNAL_dbfa20e2_4_k_cu_3c21bd136thrust24THRUST_300001_SM_1000_NS12placeholders3_10E,(_ZN34_INTERNAL_dbfa20e2_4_k_cu_3c21bd134cuda3std3__48in_placeE - _ZN34_INTERNAL_dbfa20e2_4_k_cu_3c21bd136thrust24THRUST_300001_SM_1000_NS12placeholders3_10E)
_ZN34_INTERNAL_dbfa20e2_4_k_cu_3c21bd136thrust24THRUST_300001_SM_1000_NS12placeholders3_10E:
	.zero		1
	.type		_ZN34_INTERNAL_dbfa20e2_4_k_cu_3c21bd134cuda3std3__48in_placeE,@object
	.size		_ZN34_INTERNAL_dbfa20e2_4_k_cu_3c21bd134cuda3std3__48in_placeE,(_ZN34_INTERNAL_dbfa20e2_4_k_cu_3c21bd134cuda3std6ranges3__45__cpo4sizeE - _ZN34_INTERNAL_dbfa20e2_4_k_cu_3c21bd134cuda3std3__48in_placeE)
_ZN34_INTERNAL_dbfa20e2_4_k_cu_3c21bd134cuda3std3__48in_placeE:
	.zero		1
	.type		_ZN34_INTERNAL_dbfa20e2_4_k_cu_3c21bd134cuda3std6ranges3__45__cpo4sizeE,@object
	.size		_ZN34_INTERNAL_dbfa20e2_4_k_cu_3c21bd134cuda3std6ranges3__45__cpo4sizeE,(_ZN34_INTERNAL_dbfa20e2_4_k_cu_3c21bd136thrust24THRUST_300001_SM_1000_NS12placeholders2_2E - _ZN34_INTERNAL_dbfa20e2_4_k_cu_3c21bd134cuda3std6ranges3__45__cpo4sizeE)
_ZN34_INTERNAL_dbfa20e2_4_k_cu_3c21bd134cuda3std6ranges3__45__cpo4sizeE:
	.zero		1
	.type		_ZN34_INTERNAL_dbfa20e2_4_k_cu_3c21bd136thrust24THRUST_300001_SM_1000_NS12placeholders2_2E,@object
	.size		_ZN34_INTERNAL_dbfa20e2_4_k_cu_3c21bd136thrust24THRUST_300001_SM_1000_NS12placeholders2_2E,(_ZN34_INTERNAL_dbfa20e2_4_k_cu_3c21bd134cuda3std3__45__cpo6cbeginE - _ZN34_INTERNAL_dbfa20e2_4_k_cu_3c21bd136thrust24THRUST_300001_SM_1000_NS12placeholders2_2E)
_ZN34_INTERNAL_dbfa20e2_4_k_cu_3c21bd136thrust24THRUST_300001_SM_1000_NS12placeholders2_2E:
	.zero		1
	.type		_ZN34_INTERNAL_dbfa20e2_4_k_cu_3c21bd134cuda3std3__45__cpo6cbeginE,@object
	.size		_ZN34_INTERNAL_dbfa20e2_4_k_cu_3c21bd134cuda3std3__45__cpo6cbeginE,(_ZN34_INTERNAL_dbfa20e2_4_k_cu_3c21bd134cuda3std6ranges3__45__cpo6cbeginE - _ZN34_INTERNAL_dbfa20e2_4_k_cu_3c21bd134cuda3std3__45__cpo6cbeginE)
_ZN34_INTERNAL_dbfa20e2_4_k_cu_3c21bd134cuda3std3__45__cpo6cbeginE:
	.zero		1
	.type		_ZN34_INTERNAL_dbfa20e2_4_k_cu_3c21bd134cuda3std6ranges3__45__cpo6cbeginE,@object
	.size		_ZN34_INTERNAL_dbfa20e2_4_k_cu_3c21bd134cuda3std6ranges3__45__cpo6cbeginE,(_ZN34_INTERNAL_dbfa20e2_4_k_cu_3c21bd136thrust24THRUST_300001_SM_1000_NS12placeholders2_6E - _ZN34_INTERNAL_dbfa20e2_4_k_cu_3c21bd134cuda3std6ranges3__45__cpo6cbeginE)
_ZN34_INTERNAL_dbfa20e2_4_k_cu_3c21bd134cuda3std6ranges3__45__cpo6cbeginE:
	.zero		1
	.type		_ZN34_INTERNAL_dbfa20e2_4_k_cu_3c21bd136thrust24THRUST_300001_SM_1000_NS12placeholders2_6E,@object
	.size		_ZN34_INTERNAL_dbfa20e2_4_k_cu_3c21bd136thrust24THRUST_300001_SM_1000_NS12placeholders2_6E,(_ZN34_INTERNAL_dbfa20e2_4_k_cu_3c21bd134cuda3std3__45__cpo7crbeginE - _ZN34_INTERNAL_dbfa20e2_4_k_cu_3c21bd136thrust24THRUST_300001_SM_1000_NS12placeholders2_6E)
_ZN34_INTERNAL_dbfa20e2_4_k_cu_3c21bd136thrust24THRUST_300001_SM_1000_NS12placeholders2_6E:
	.zero		1
	.type		_ZN34_INTERNAL_dbfa20e2_4_k_cu_3c21bd134cuda3std3__45__cpo7crbeginE,@object
	.size		_ZN34_INTERNAL_dbfa20e2_4_k_cu_3c21bd134cuda3std3__45__cpo7crbeginE,(_ZN34_INTERNAL_dbfa20e2_4_k_cu_3c21bd134cuda3std6ranges3__45__cpo4nextE - _ZN34_INTERNAL_dbfa20e2_4_k_cu_3c21bd134cuda3std3__45__cpo7crbeginE)
_ZN34_INTERNAL_dbfa20e2_4_k_cu_3c21bd134cuda3std3__45__cpo7crbeginE:
	.zero		1
	.type		_ZN34_INTERNAL_dbfa20e2_4_k_cu_3c21bd134cuda3std6ranges3__45__cpo4nextE,@object
	.size		_ZN34_INTERNAL_dbfa20e2_4_k_cu_3c21bd134cuda3std6ranges3__45__cpo4nextE,(_ZN34_INTERNAL_dbfa20e2_4_k_cu_3c21bd134cuda3std6ranges3__45__cpo4swapE - _ZN34_INTERNAL_dbfa20e2_4_k_cu_3c21bd134cuda3std6ranges3__45__cpo4nextE)
_ZN34_INTERNAL_dbfa20e2_4_k_cu_3c21bd134cuda3std6ranges3__45__cpo4nextE:
	.zero		1
	.type		_ZN34_INTERNAL_dbfa20e2_4_k_cu_3c21bd134cuda3std6ranges3__45__cpo4swapE,@object
	.size		_ZN34_INTERNAL_dbfa20e2_4_k_cu_3c21bd134cuda3std6ranges3__45__cpo4swapE,(_ZN34_INTERNAL_dbfa20e2_4_k_cu_3c21bd136thrust24THRUST_300001_SM_1000_NS8cuda_cub10par_nosyncE - _ZN34_INTERNAL_dbfa20e2_4_k_cu_3c21bd134cuda3std6ranges3__45__cpo4swapE)
_ZN34_INTERNAL_dbfa20e2_4_k_cu_3c21bd134cuda3std6ranges3__45__cpo4swapE:
	.zero		1
	.type		_ZN34_INTERNAL_dbfa20e2_4_k_cu_3c21bd136thrust24THRUST_300001_SM_1000_NS8cuda_cub10par_nosyncE,@object
	.size		_ZN34_INTERNAL_dbfa20e2_4_k_cu_3c21bd136thrust24THRUST_300001_SM_1000_NS8cuda_cub10par_nosyncE,(_ZN34_INTERNAL_dbfa20e2_4_k_cu_3c21bd136thrust24THRUST_300001_SM_1000_NS3seqE - _ZN34_INTERNAL_dbfa20e2_4_k_cu_3c21bd136thrust24THRUST_300001_SM_1000_NS8cuda_cub10par_nosyncE)
_ZN34_INTERNAL_dbfa20e2_4_k_cu_3c21bd136thrust24THRUST_300001_SM_1000_NS8cuda_cub10par_nosyncE:
	.zero		1
	.type		_ZN34_INTERNAL_dbfa20e2_4_k_cu_3c21bd136thrust24THRUST_300001_SM_1000_NS3seqE,@object
	.size		_ZN34_INTERNAL_dbfa20e2_4_k_cu_3c21bd136thrust24THRUST_300001_SM_1000_NS3seqE,(_ZN34_INTERNAL_dbfa20e2_4_k_cu_3c21bd134cuda3std3__420unreachable_sentinelE - _ZN34_INTERNAL_dbfa20e2_4_k_cu_3c21bd136thrust24THRUST_300001_SM_1000_NS3seqE)
_ZN34_INTERNAL_dbfa20e2_4_k_cu_3c21bd136thrust24THRUST_300001_SM_1000_NS3seqE:
	.zero		1
	.type		_ZN34_INTERNAL_dbfa20e2_4_k_cu_3c21bd134cuda3std3__420unreachable_sentinelE,@object
	.size		_ZN34_INTERNAL_dbfa20e2_4_k_cu_3c21bd134cuda3std3__420unreachable_sentinelE,(_ZN34_INTERNAL_dbfa20e2_4_k_cu_3c21bd134cuda3std6ranges3__45__cpo5ssizeE - _ZN34_INTERNAL_dbfa20e2_4_k_cu_3c21bd134cuda3std3__420unreachable_sentinelE)
_ZN34_INTERNAL_dbfa20e2_4_k_cu_3c21bd134cuda3std3__420unreachable_sentinelE:
	.zero		1
	.type		_ZN34_INTERNAL_dbfa20e2_4_k_cu_3c21bd134cuda3std6ranges3__45__cpo5ssizeE,@object
	.size		_ZN34_INTERNAL_dbfa20e2_4_k_cu_3c21bd134cuda3std6ranges3__45__cpo5ssizeE,(_ZN34_INTERNAL_dbfa20e2_4_k_cu_3c21bd136thrust24THRUST_300001_SM_1000_NS12placeholders2_3E - _ZN34_INTERNAL_dbfa20e2_4_k_cu_3c21bd134cuda3std6ranges3__45__cpo5ssizeE)
_ZN34_INTERNAL_dbfa20e2_4_k_cu_3c21bd134cuda3std6ranges3__45__cpo5ssizeE:
	.zero		1
	.type		_ZN34_INTERNAL_dbfa20e2_4_k_cu_3c21bd136thrust24THRUST_300001_SM_1000_NS12placeholders2_3E,@object
	.size		_ZN34_INTERNAL_dbfa20e2_4_k_cu_3c21bd136thrust24THRUST_300001_SM_1000_NS12placeholders2_3E,(_ZN34_INTERNAL_dbfa20e2_4_k_cu_3c21bd134cuda3std3__45__cpo4cendE - _ZN34_INTERNAL_dbfa20e2_4_k_cu_3c21bd136thrust24THRUST_300001_SM_1000_NS12placeholders2_3E)
_ZN34_INTERNAL_dbfa20e2_4_k_cu_3c21bd136thrust24THRUST_300001_SM_1000_NS12placeholders2_3E:
	.zero		1
	.type		_ZN34_INTERNAL_dbfa20e2_4_k_cu_3c21bd134cuda3std3__45__cpo4cendE,@object
	.size		_ZN34_INTERNAL_dbfa20e2_4_k_cu_3c21bd134cuda3std3__45__cpo4cendE,(_ZN34_INTERNAL_dbfa20e2_4_k_cu_3c21bd134cuda3std6ranges3__45__cpo4cendE - _ZN34_INTERNAL_dbfa20e2_4_k_cu_3c21bd134cuda3std3__45__cpo4cendE)
_ZN34_INTERNAL_dbfa20e2_4_k_cu_3c21bd134cuda3std3__45__cpo4cendE:
	.zero		1
	.type		_ZN34_INTERNAL_dbfa20e2_4_k_cu_3c21bd134cuda3std6ranges3__45__cpo4cendE,@object
	.size		_ZN34_INTERNAL_dbfa20e2_4_k_cu_3c21bd134cuda3std6ranges3__45__cpo4cendE,(_ZN34_INTERNAL_dbfa20e2_4_k_cu_3c21bd136thrust24THRUST_300001_SM_1000_NS12placeholders2_7E - _ZN34_INTERNAL_dbfa20e2_4_k_cu_3c21bd134cuda3std6ranges3__45__cpo4cendE)
_ZN34_INTERNAL_dbfa20e2_4_k_cu_3c21bd134cuda3std6ranges3__45__cpo4cendE:
	.zero		1
	.type		_ZN34_INTERNAL_dbfa20e2_4_k_cu_3c21bd136thrust24THRUST_300001_SM_1000_NS12placeholders2_7E,@object
	.size		_ZN34_INTERNAL_dbfa20e2_4_k_cu_3c21bd136thrust24THRUST_300001_SM_1000_NS12placeholders2_7E,(_ZN34_INTERNAL_dbfa20e2_4_k_cu_3c21bd134cuda3std3__45__cpo5crendE - _ZN34_INTERNAL_dbfa20e2_4_k_cu_3c21bd136thrust24THRUST_300001_SM_1000_NS12placeholders2_7E)
_ZN34_INTERNAL_dbfa20e2_4_k_cu_3c21bd136thrust24THRUST_300001_SM_1000_NS12placeholders2_7E:
	.zero		1
	.type		_ZN34_INTERNAL_dbfa20e2_4_k_cu_3c21bd134cuda3std3__45__cpo5crendE,@object
	.size		_ZN34_INTERNAL_dbfa20e2_4_k_cu_3c21bd134cuda3std3__45__cpo5crendE,(_ZN34_INTERNAL_dbfa20e2_4_k_cu_3c21bd134cuda3std6ranges3__45__cpo4prevE - _ZN34_INTERNAL_dbfa20e2_4_k_cu_3c21bd134cuda3std3__45__cpo5crendE)
_ZN34_INTERNAL_dbfa20e2_4_k_cu_3c21bd134cuda3std3__45__cpo5crendE:
	.zero		1
	.type		_ZN34_INTERNAL_dbfa20e2_4_k_cu_3c21bd134cuda3std6ranges3__45__cpo4prevE,@object
	.size		_ZN34_INTERNAL_dbfa20e2_4_k_cu_3c21bd134cuda3std6ranges3__45__cpo4prevE,(_ZN34_INTERNAL_dbfa20e2_4_k_cu_3c21bd134cuda3std6ranges3__45__cpo9iter_moveE - _ZN34_INTERNAL_dbfa20e2_4_k_cu_3c21bd134cuda3std6ranges3__45__cpo4prevE)
_ZN34_INTERNAL_dbfa20e2_4_k_cu_3c21bd134cuda3std6ranges3__45__cpo4prevE:
	.zero		1
	.type		_ZN34_INTERNAL_dbfa20e2_4_k_cu_3c21bd134cuda3std6ranges3__45__cpo9iter_moveE,@object
	.size		_ZN34_INTERNAL_dbfa20e2_4_k_cu_3c21bd134cuda3std6ranges3__45__cpo9iter_moveE,(_ZN34_INTERNAL_dbfa20e2_4_k_cu_3c21bd136thrust24THRUST_300001_SM_1000_NS6system6detail10sequential3seqE - _ZN34_INTERNAL_dbfa20e2_4_k_cu_3c21bd134cuda3std6ranges3__45__cpo9iter_moveE)
_ZN34_INTERNAL_dbfa20e2_4_k_cu_3c21bd134cuda3std6ranges3__45__cpo9iter_moveE:
	.zero		1
	.type		_ZN34_INTERNAL_dbfa20e2_4_k_cu_3c21bd136thrust24THRUST_300001_SM_1000_NS6system6detail10sequential3seqE,@object
	.size		_ZN34_INTERNAL_dbfa20e2_4_k_cu_3c21bd136thrust24THRUST_300001_SM_1000_NS6system6detail10sequential3seqE,(_ZN34_INTERNAL_dbfa20e2_4_k_cu_3c21bd136thrust24THRUST_300001_SM_1000_NS12placeholders2_9E - _ZN34_INTERNAL_dbfa20e2_4_k_cu_3c21bd136thrust24THRUST_300001_SM_1000_NS6system6detail10sequential3seqE)
_ZN34_INTERNAL_dbfa20e2_4_k_cu_3c21bd136thrust24THRUST_300001_SM_1000_NS6system6detail10sequential3seqE:
	.zero		1
	.type		_ZN34_INTERNAL_dbfa20e2_4_k_cu_3c21bd136thrust24THRUST_300001_SM_1000_NS12placeholders2_9E,@object
	.size		_ZN34_INTERNAL_dbfa20e2_4_k_cu_3c21bd136thrust24THRUST_300001_SM_1000_NS12placeholders2_9E,(_ZN34_INTERNAL_dbfa20e2_4_k_cu_3c21bd134cuda3std3__419piecewise_constructE - _ZN34_INTERNAL_dbfa20e2_4_k_cu_3c21bd136thrust24THRUST_300001_SM_1000_NS12placeholders2_9E)
_ZN34_INTERNAL_dbfa20e2_4_k_cu_3c21bd136thrust24THRUST_300001_SM_1000_NS12placeholders2_9E:
	.zero		1
	.type		_ZN34_INTERNAL_dbfa20e2_4_k_cu_3c21bd134cuda3std3__419piecewise_constructE,@object
	.size		_ZN34_INTERNAL_dbfa20e2_4_k_cu_3c21bd134cuda3std3__419piecewise_constructE,(_ZN34_INTERNAL_dbfa20e2_4_k_cu_3c21bd134cuda3std6ranges3__45__cpo5cdataE - _ZN34_INTERNAL_dbfa20e2_4_k_cu_3c21bd134cuda3std3__419piecewise_constructE)
_ZN34_INTERNAL_dbfa20e2_4_k_cu_3c21bd134cuda3std3__419piecewise_constructE:
	.zero		1
	.type		_ZN34_INTERNAL_dbfa20e2_4_k_cu_3c21bd134cuda3std6ranges3__45__cpo5cdataE,@object
	.size		_ZN34_INTERNAL_dbfa20e2_4_k_cu_3c21bd134cuda3std6ranges3__45__cpo5cdataE,(_ZN34_INTERNAL_dbfa20e2_4_k_cu_3c21bd136thrust24THRUST_300001_SM_1000_NS12placeholders2_1E - _ZN34_INTERNAL_dbfa20e2_4_k_cu_3c21bd134cuda3std6ranges3__45__cpo5cdataE)
_ZN34_INTERNAL_dbfa20e2_4_k_cu_3c21bd134cuda3std6ranges3__45__cpo5cdataE:
	.zero		1
	.type		_ZN34_INTERNAL_dbfa20e2_4_k_cu_3c21bd136thrust24THRUST_300001_SM_1000_NS12placeholders2_1E,@object
	.size		_ZN34_INTERNAL_dbfa20e2_4_k_cu_3c21bd136thrust24THRUST_300001_SM_1000_NS12placeholders2_1E,(_ZN34_INTERNAL_dbfa20e2_4_k_cu_3c21bd134cuda3std3__45__cpo3endE - _ZN34_INTERNAL_dbfa20e2_4_k_cu_3c21bd136thrust24THRUST_300001_SM_1000_NS12placeholders2_1E)
_ZN34_INTERNAL_dbfa20e2_4_k_cu_3c21bd136thrust24THRUST_300001_SM_1000_NS12placeholders2_1E:
	.zero		1
	.type		_ZN34_INTERNAL_dbfa20e2_4_k_cu_3c21bd134cuda3std3__45__cpo3endE,@object
	.size		_ZN34_INTERNAL_dbfa20e2_4_k_cu_3c21bd134cuda3std3__45__cpo3endE,(_ZN34_INTERNAL_dbfa20e2_4_k_cu_3c21bd134cuda3std6ranges3__45__cpo3endE - _ZN34_INTERNAL_dbfa20e2_4_k_cu_3c21bd134cuda3std3__45__cpo3endE)
_ZN34_INTERNAL_dbfa20e2_4_k_cu_3c21bd134cuda3std3__45__cpo3endE:
	.zero		1
	.type		_ZN34_INTERNAL_dbfa20e2_4_k_cu_3c21bd134cuda3std6ranges3__45__cpo3endE,@object
	.size		_ZN34_INTERNAL_dbfa20e2_4_k_cu_3c21bd134cuda3std6ranges3__45__cpo3endE,(_ZN34_INTERNAL_dbfa20e2_4_k_cu_3c21bd136thrust24THRUST_300001_SM_1000_NS12placeholders2_5E - _ZN34_INTERNAL_dbfa20e2_4_k_cu_3c21bd134cuda3std6ranges3__45__cpo3endE)
_ZN34_INTERNAL_dbfa20e2_4_k_cu_3c21bd134cuda3std6ranges3__45__cpo3endE:
	.zero		1
	.type		_ZN34_INTERNAL_dbfa20e2_4_k_cu_3c21bd136thrust24THRUST_300001_SM_1000_NS12placeholders2_5E,@object
	.size		_ZN34_INTERNAL_dbfa20e2_4_k_cu_3c21bd136thrust24THRUST_300001_SM_1000_NS12placeholders2_5E,(_ZN34_INTERNAL_dbfa20e2_4_k_cu_3c21bd134cuda3std3__45__cpo4rendE - _ZN34_INTERNAL_dbfa20e2_4_k_cu_3c21bd136thrust24THRUST_300001_SM_1000_NS12placeholders2_5E)
_ZN34_INTERNAL_dbfa20e2_4_k_cu_3c21bd136thrust24THRUST_300001_SM_1000_NS12placeholders2_5E:
	.zero		1
	.type		_ZN34_INTERNAL_dbfa20e2_4_k_cu_3c21bd134cuda3std3__45__cpo4rendE,@object
	.size		_ZN34_INTERNAL_dbfa20e2_4_k_cu_3c21bd134cuda3std3__45__cpo4rendE,(_ZN34_INTERNAL_dbfa20e2_4_k_cu_3c21bd134cuda3std6ranges3__45__cpo9iter_swapE - _ZN34_INTERNAL_dbfa20e2_4_k_cu_3c21bd134cuda3std3__45__cpo4rendE)
_ZN34_INTERNAL_dbfa20e2_4_k_cu_3c21bd134cuda3std3__45__cpo4rendE:
	.zero		1
	.type		_ZN34_INTERNAL_dbfa20e2_4_k_cu_3c21bd134cuda3std6ranges3__45__cpo9iter_swapE,@object
	.size		_ZN34_INTERNAL_dbfa20e2_4_k_cu_3c21bd134cuda3std6ranges3__45__cpo9iter_swapE,(_ZN34_INTERNAL_dbfa20e2_4_k_cu_3c21bd134cuda3std3__48unexpectE - _ZN34_INTERNAL_dbfa20e2_4_k_cu_3c21bd134cuda3std6ranges3__45__cpo9iter_swapE)
_ZN34_INTERNAL_dbfa20e2_4_k_cu_3c21bd134cuda3std6ranges3__45__cpo9iter_swapE:
	.zero		1
	.type		_ZN34_INTERNAL_dbfa20e2_4_k_cu_3c21bd134cuda3std3__48unexpectE,@object
	.size		_ZN34_INTERNAL_dbfa20e2_4_k_cu_3c21bd134cuda3std3__48unexpectE,(_ZN34_INTERNAL_dbfa20e2_4_k_cu_3c21bd136thrust24THRUST_300001_SM_1000_NS8cuda_cub3parE - _ZN34_INTERNAL_dbfa20e2_4_k_cu_3c21bd134cuda3std3__48unexpectE)
_ZN34_INTERNAL_dbfa20e2_4_k_cu_3c21bd134cuda3std3__48unexpectE:
	.zero		1
	.type		_ZN34_INTERNAL_dbfa20e2_4_k_cu_3c21bd136thrust24THRUST_300001_SM_1000_NS8cuda_cub3parE,@object
	.size		_ZN34_INTERNAL_dbfa20e2_4_k_cu_3c21bd136thrust24THRUST_300001_SM_1000_NS8cuda_cub3parE,(.L_29 - _ZN34_INTERNAL_dbfa20e2_4_k_cu_3c21bd136thrust24THRUST_300001_SM_1000_NS8cuda_cub3parE)
_ZN34_INTERNAL_dbfa20e2_4_k_cu_3c21bd136thrust24THRUST_300001_SM_1000_NS8cuda_cub3parE:
	.zero		1
.L_29:


//--------------------- .nv.shared._Z4scanPiS_    --------------------------
	.section	.nv.shared._Z4scanPiS_,"aw",@nobits
	.sectionflags	@""
	.align	4
.nv.shared._Z4scanPiS_:
	.zero		2048


//--------------------- .nv.shared._Z4histiPhPi   --------------------------
	.section	.nv.shared._Z4histiPhPi,"aw",@nobits
	.sectionflags	@""
	.align	4
.nv.shared._Z4histiPhPi:
	.zero		2048


//--------------------- .nv.constant0._ZN3cub18CUB_300001_SM_10006detail11EmptyKernelIvEEvv --------------------------
	.section	.nv.constant0._ZN3cub18CUB_300001_SM_10006detail11EmptyKernelIvEEvv,"a",@progbits
	.sectionflags	@""
	.align	4
.nv.constant0._ZN3cub18CUB_300001_SM_10006detail11EmptyKernelIvEEvv:
	.zero		896


//--------------------- .nv.constant0._Z6kernelPhPii --------------------------
	.section	.nv.constant0._Z6kernelPhPii,"a",@progbits
	.sectionflags	@""
	.align	4
.nv.constant0._Z6kernelPhPii:
	.zero		916


//--------------------- .nv.constant0._Z4scanPiS_ --------------------------
	.section	.nv.constant0._Z4scanPiS_,"a",@progbits
	.sectionflags	@""
	.align	4
.nv.constant0._Z4scanPiS_:
	.zero		912


//--------------------- .nv.constant0._Z4histiPhPi --------------------------
	.section	.nv.constant0._Z4histiPhPi,"a",@progbits
	.sectionflags	@""
	.align	4
.nv.constant0._Z4histiPhPi:
	.zero		920


//--------------------- SYMBOLS --------------------------

	.type		.nv.reservedSmem.offset0,@object
	.size		.nv.reservedSmem.offset0,0x4
	.type		.nv.reservedSmem.cap,@object
	.size		.nv.reservedSmem.cap,0x4
